//
// Generated by NVIDIA NVVM Compiler
//
// Compiler Build ID: CL-36424714
// Cuda compilation tools, release 13.0, V13.0.88
// Based on NVVM 20.0.0
//

.version 9.0
.target sm_100
.address_size 64

	// .globl	compute_overlap_density
// _ZZ20compute_bounding_boxE7s_min_x has been demoted
// _ZZ20compute_bounding_boxE7s_max_x has been demoted
// _ZZ20compute_bounding_boxE7s_min_y has been demoted
// _ZZ20compute_bounding_boxE7s_max_y has been demoted

.visible .entry compute_overlap_density(
	.param .u64 .ptr .align 1 compute_overlap_density_param_0,
	.param .u64 .ptr .align 1 compute_overlap_density_param_1,
	.param .u32 compute_overlap_density_param_2
)
{
	.reg .pred 	%p<40>;
	.reg .b32 	%r<49>;
	.reg .b32 	%f<187>;
	.reg .b64 	%rd<25>;

	ld.param.u64 	%rd4, [compute_overlap_density_param_0];
	ld.param.u64 	%rd3, [compute_overlap_density_param_1];
	ld.param.u32 	%r21, [compute_overlap_density_param_2];
	cvta.to.global.u64 	%rd1, %rd4;
	mov.u32 	%r22, %ctaid.x;
	mov.u32 	%r23, %ntid.x;
	mov.u32 	%r24, %tid.x;
	mad.lo.s32 	%r1, %r22, %r23, %r24;
	setp.ge.u32 	%p1, %r1, %r21;
	@%p1 bra 	$L__BB0_42;
	shl.b32 	%r26, %r1, 1;
	mul.wide.u32 	%rd5, %r26, 4;
	add.s64 	%rd6, %rd1, %rd5;
	ld.global.f32 	%f1, [%rd6];
	ld.global.f32 	%f2, [%rd6+4];
	and.b32  	%r2, %r21, 7;
	setp.lt.u32 	%p2, %r21, 8;
	mov.f32 	%f166, 0f00000000;
	mov.b32 	%r47, 0;
	@%p2 bra 	$L__BB0_20;
	and.b32  	%r47, %r21, -8;
	neg.s32 	%r44, %r1;
	mov.f32 	%f166, 0f00000000;
	mov.b32 	%r43, 0;
	mov.u32 	%r45, %r43;
$L__BB0_3:
	.pragma "nounroll";
	setp.eq.s32 	%p3, %r44, 0;
	mul.wide.u32 	%rd7, %r43, 4;
	add.s64 	%rd2, %rd1, %rd7;
	@%p3 bra 	$L__BB0_5;
	ld.global.f32 	%f43, [%rd2];
	ld.global.f32 	%f44, [%rd2+4];
	sub.f32 	%f45, %f1, %f43;
	sub.f32 	%f46, %f2, %f44;
	mul.f32 	%f47, %f46, %f46;
	fma.rn.f32 	%f48, %f45, %f45, %f47;
	sqrt.rn.f32 	%f49, %f48;
	setp.lt.f32 	%p4, %f49, 0f3DCCCCCD;
	add.f32 	%f50, %f166, 0f3F800000;
	selp.f32 	%f166, %f50, %f166, %p4;
$L__BB0_5:
	add.s32 	%r28, %r45, 1;
	setp.eq.s32 	%p5, %r28, %r1;
	@%p5 bra 	$L__BB0_7;
	ld.global.f32 	%f51, [%rd2+8];
	ld.global.f32 	%f52, [%rd2+12];
	sub.f32 	%f53, %f1, %f51;
	sub.f32 	%f54, %f2, %f52;
	mul.f32 	%f55, %f54, %f54;
	fma.rn.f32 	%f56, %f53, %f53, %f55;
	sqrt.rn.f32 	%f57, %f56;
	setp.lt.f32 	%p6, %f57, 0f3DCCCCCD;
	add.f32 	%f58, %f166, 0f3F800000;
	selp.f32 	%f166, %f58, %f166, %p6;
$L__BB0_7:
	add.s32 	%r29, %r45, 2;
	setp.eq.s32 	%p7, %r29, %r1;
	@%p7 bra 	$L__BB0_9;
	ld.global.f32 	%f59, [%rd2+16];
	ld.global.f32 	%f60, [%rd2+20];
	sub.f32 	%f61, %f1, %f59;
	sub.f32 	%f62, %f2, %f60;
	mul.f32 	%f63, %f62, %f62;
	fma.rn.f32 	%f64, %f61, %f61, %f63;
	sqrt.rn.f32 	%f65, %f64;
	setp.lt.f32 	%p8, %f65, 0f3DCCCCCD;
	add.f32 	%f66, %f166, 0f3F800000;
	selp.f32 	%f166, %f66, %f166, %p8;
$L__BB0_9:
	add.s32 	%r30, %r45, 3;
	setp.eq.s32 	%p9, %r30, %r1;
	@%p9 bra 	$L__BB0_11;
	ld.global.f32 	%f67, [%rd2+24];
	ld.global.f32 	%f68, [%rd2+28];
	sub.f32 	%f69, %f1, %f67;
	sub.f32 	%f70, %f2, %f68;
	mul.f32 	%f71, %f70, %f70;
	fma.rn.f32 	%f72, %f69, %f69, %f71;
	sqrt.rn.f32 	%f73, %f72;
	setp.lt.f32 	%p10, %f73, 0f3DCCCCCD;
	add.f32 	%f74, %f166, 0f3F800000;
	selp.f32 	%f166, %f74, %f166, %p10;
$L__BB0_11:
	add.s32 	%r31, %r45, 4;
	setp.eq.s32 	%p11, %r31, %r1;
	@%p11 bra 	$L__BB0_13;
	ld.global.f32 	%f75, [%rd2+32];
	ld.global.f32 	%f76, [%rd2+36];
	sub.f32 	%f77, %f1, %f75;
	sub.f32 	%f78, %f2, %f76;
	mul.f32 	%f79, %f78, %f78;
	fma.rn.f32 	%f80, %f77, %f77, %f79;
	sqrt.rn.f32 	%f81, %f80;
	setp.lt.f32 	%p12, %f81, 0f3DCCCCCD;
	add.f32 	%f82, %f166, 0f3F800000;
	selp.f32 	%f166, %f82, %f166, %p12;
$L__BB0_13:
	add.s32 	%r32, %r45, 5;
	setp.eq.s32 	%p13, %r32, %r1;
	@%p13 bra 	$L__BB0_15;
	ld.global.f32 	%f83, [%rd2+40];
	ld.global.f32 	%f84, [%rd2+44];
	sub.f32 	%f85, %f1, %f83;
	sub.f32 	%f86, %f2, %f84;
	mul.f32 	%f87, %f86, %f86;
	fma.rn.f32 	%f88, %f85, %f85, %f87;
	sqrt.rn.f32 	%f89, %f88;
	setp.lt.f32 	%p14, %f89, 0f3DCCCCCD;
	add.f32 	%f90, %f166, 0f3F800000;
	selp.f32 	%f166, %f90, %f166, %p14;
$L__BB0_15:
	add.s32 	%r33, %r45, 6;
	setp.eq.s32 	%p15, %r33, %r1;
	@%p15 bra 	$L__BB0_17;
	ld.global.f32 	%f91, [%rd2+48];
	ld.global.f32 	%f92, [%rd2+52];
	sub.f32 	%f93, %f1, %f91;
	sub.f32 	%f94, %f2, %f92;
	mul.f32 	%f95, %f94, %f94;
	fma.rn.f32 	%f96, %f93, %f93, %f95;
	sqrt.rn.f32 	%f97, %f96;
	setp.lt.f32 	%p16, %f97, 0f3DCCCCCD;
	add.f32 	%f98, %f166, 0f3F800000;
	selp.f32 	%f166, %f98, %f166, %p16;
$L__BB0_17:
	add.s32 	%r34, %r45, 7;
	setp.eq.s32 	%p17, %r34, %r1;
	@%p17 bra 	$L__BB0_19;
	ld.global.f32 	%f99, [%rd2+56];
	ld.global.f32 	%f100, [%rd2+60];
	sub.f32 	%f101, %f1, %f99;
	sub.f32 	%f102, %f2, %f100;
	mul.f32 	%f103, %f102, %f102;
	fma.rn.f32 	%f104, %f101, %f101, %f103;
	sqrt.rn.f32 	%f105, %f104;
	setp.lt.f32 	%p18, %f105, 0f3DCCCCCD;
	add.f32 	%f106, %f166, 0f3F800000;
	selp.f32 	%f166, %f106, %f166, %p18;
$L__BB0_19:
	add.s32 	%r45, %r45, 8;
	add.s32 	%r44, %r44, 8;
	add.s32 	%r43, %r43, 16;
	setp.ne.s32 	%p19, %r45, %r47;
	@%p19 bra 	$L__BB0_3;
$L__BB0_20:
	setp.eq.s32 	%p20, %r2, 0;
	@%p20 bra 	$L__BB0_41;
	and.b32  	%r12, %r21, 3;
	setp.lt.u32 	%p21, %r2, 4;
	@%p21 bra 	$L__BB0_31;
	setp.eq.s32 	%p22, %r47, %r1;
	@%p22 bra 	$L__BB0_24;
	shl.b32 	%r35, %r47, 1;
	mul.wide.u32 	%rd8, %r35, 4;
	add.s64 	%rd9, %rd1, %rd8;
	ld.global.f32 	%f108, [%rd9];
	ld.global.f32 	%f109, [%rd9+4];
	sub.f32 	%f110, %f1, %f108;
	sub.f32 	%f111, %f2, %f109;
	mul.f32 	%f112, %f111, %f111;
	fma.rn.f32 	%f113, %f110, %f110, %f112;
	sqrt.rn.f32 	%f114, %f113;
	setp.lt.f32 	%p23, %f114, 0f3DCCCCCD;
	add.f32 	%f115, %f166, 0f3F800000;
	selp.f32 	%f166, %f115, %f166, %p23;
$L__BB0_24:
	add.s32 	%r13, %r47, 1;
	setp.eq.s32 	%p24, %r13, %r1;
	@%p24 bra 	$L__BB0_26;
	shl.b32 	%r36, %r13, 1;
	mul.wide.u32 	%rd10, %r36, 4;
	add.s64 	%rd11, %rd1, %rd10;
	ld.global.f32 	%f116, [%rd11];
	ld.global.f32 	%f117, [%rd11+4];
	sub.f32 	%f118, %f1, %f116;
	sub.f32 	%f119, %f2, %f117;
	mul.f32 	%f120, %f119, %f119;
	fma.rn.f32 	%f121, %f118, %f118, %f120;
	sqrt.rn.f32 	%f122, %f121;
	setp.lt.f32 	%p25, %f122, 0f3DCCCCCD;
	add.f32 	%f123, %f166, 0f3F800000;
	selp.f32 	%f166, %f123, %f166, %p25;
$L__BB0_26:
	add.s32 	%r14, %r47, 2;
	setp.eq.s32 	%p26, %r14, %r1;
	@%p26 bra 	$L__BB0_28;
	shl.b32 	%r37, %r14, 1;
	mul.wide.u32 	%rd12, %r37, 4;
	add.s64 	%rd13, %rd1, %rd12;
	ld.global.f32 	%f124, [%rd13];
	ld.global.f32 	%f125, [%rd13+4];
	sub.f32 	%f126, %f1, %f124;
	sub.f32 	%f127, %f2, %f125;
	mul.f32 	%f128, %f127, %f127;
	fma.rn.f32 	%f129, %f126, %f126, %f128;
	sqrt.rn.f32 	%f130, %f129;
	setp.lt.f32 	%p27, %f130, 0f3DCCCCCD;
	add.f32 	%f131, %f166, 0f3F800000;
	selp.f32 	%f166, %f131, %f166, %p27;
$L__BB0_28:
	add.s32 	%r15, %r47, 3;
	setp.eq.s32 	%p28, %r15, %r1;
	@%p28 bra 	$L__BB0_30;
	shl.b32 	%r38, %r15, 1;
	mul.wide.u32 	%rd14, %r38, 4;
	add.s64 	%rd15, %rd1, %rd14;
	ld.global.f32 	%f132, [%rd15];
	ld.global.f32 	%f133, [%rd15+4];
	sub.f32 	%f134, %f1, %f132;
	sub.f32 	%f135, %f2, %f133;
	mul.f32 	%f136, %f135, %f135;
	fma.rn.f32 	%f137, %f134, %f134, %f136;
	sqrt.rn.f32 	%f138, %f137;
	setp.lt.f32 	%p29, %f138, 0f3DCCCCCD;
	add.f32 	%f139, %f166, 0f3F800000;
	selp.f32 	%f166, %f139, %f166, %p29;
$L__BB0_30:
	add.s32 	%r47, %r47, 4;
$L__BB0_31:
	setp.eq.s32 	%p30, %r12, 0;
	@%p30 bra 	$L__BB0_41;
	setp.eq.s32 	%p31, %r12, 1;
	@%p31 bra 	$L__BB0_38;
	setp.eq.s32 	%p32, %r47, %r1;
	@%p32 bra 	$L__BB0_35;
	shl.b32 	%r39, %r47, 1;
	mul.wide.u32 	%rd16, %r39, 4;
	add.s64 	%rd17, %rd1, %rd16;
	ld.global.f32 	%f141, [%rd17];
	ld.global.f32 	%f142, [%rd17+4];
	sub.f32 	%f143, %f1, %f141;
	sub.f32 	%f144, %f2, %f142;
	mul.f32 	%f145, %f144, %f144;
	fma.rn.f32 	%f146, %f143, %f143, %f145;
	sqrt.rn.f32 	%f147, %f146;
	setp.lt.f32 	%p33, %f147, 0f3DCCCCCD;
	add.f32 	%f148, %f166, 0f3F800000;
	selp.f32 	%f166, %f148, %f166, %p33;
$L__BB0_35:
	add.s32 	%r18, %r47, 1;
	setp.eq.s32 	%p34, %r18, %r1;
	@%p34 bra 	$L__BB0_37;
	shl.b32 	%r40, %r18, 1;
	mul.wide.u32 	%rd18, %r40, 4;
	add.s64 	%rd19, %rd1, %rd18;
	ld.global.f32 	%f149, [%rd19];
	ld.global.f32 	%f150, [%rd19+4];
	sub.f32 	%f151, %f1, %f149;
	sub.f32 	%f152, %f2, %f150;
	mul.f32 	%f153, %f152, %f152;
	fma.rn.f32 	%f154, %f151, %f151, %f153;
	sqrt.rn.f32 	%f155, %f154;
	setp.lt.f32 	%p35, %f155, 0f3DCCCCCD;
	add.f32 	%f156, %f166, 0f3F800000;
	selp.f32 	%f166, %f156, %f166, %p35;
$L__BB0_37:
	add.s32 	%r47, %r47, 2;
$L__BB0_38:
	and.b32  	%r41, %r21, 1;
	setp.eq.b32 	%p36, %r41, 1;
	not.pred 	%p37, %p36;
	@%p37 bra 	$L__BB0_41;
	setp.eq.s32 	%p38, %r47, %r1;
	@%p38 bra 	$L__BB0_41;
	shl.b32 	%r42, %r47, 1;
	mul.wide.u32 	%rd20, %r42, 4;
	add.s64 	%rd21, %rd1, %rd20;
	ld.global.f32 	%f157, [%rd21];
	ld.global.f32 	%f158, [%rd21+4];
	sub.f32 	%f159, %f1, %f157;
	sub.f32 	%f160, %f2, %f158;
	mul.f32 	%f161, %f160, %f160;
	fma.rn.f32 	%f162, %f159, %f159, %f161;
	sqrt.rn.f32 	%f163, %f162;
	setp.lt.f32 	%p39, %f163, 0f3DCCCCCD;
	add.f32 	%f164, %f166, 0f3F800000;
	selp.f32 	%f166, %f164, %f166, %p39;
$L__BB0_41:
	cvta.to.global.u64 	%rd22, %rd3;
	mul.wide.u32 	%rd23, %r1, 4;
	add.s64 	%rd24, %rd22, %rd23;
	st.global.f32 	[%rd24], %f166;
$L__BB0_42:
	ret;

}
	// .globl	compute_bounding_box
.visible .entry compute_bounding_box(
	.param .u64 .ptr .align 1 compute_bounding_box_param_0,
	.param .u64 .ptr .align 1 compute_bounding_box_param_1,
	.param .u32 compute_bounding_box_param_2
)
{
	.reg .pred 	%p<8>;
	.reg .b32 	%r<25>;
	.reg .b32 	%f<51>;
	.reg .b64 	%rd<7>;
	// demoted variable
	.shared .align 4 .b8 _ZZ20compute_bounding_boxE7s_min_x[1024];
	// demoted variable
	.shared .align 4 .b8 _ZZ20compute_bounding_boxE7s_max_x[1024];
	// demoted variable
	.shared .align 4 .b8 _ZZ20compute_bounding_boxE7s_min_y[1024];
	// demoted variable
	.shared .align 4 .b8 _ZZ20compute_bounding_boxE7s_max_y[1024];
	ld.param.u64 	%rd3, [compute_bounding_box_param_0];
	ld.param.u64 	%rd2, [compute_bounding_box_param_1];
	ld.param.u32 	%r11, [compute_bounding_box_param_2];
	cvta.to.global.u64 	%rd1, %rd3;
	mov.u32 	%r1, %tid.x;
	mov.u32 	%r24, %ntid.x;
	setp.eq.s32 	%p1, %r11, 0;
	mov.f32 	%f48, 0fFF800000;
	mov.f32 	%f49, 0f7F800000;
	mov.f32 	%f47, %f49;
	mov.f32 	%f50, %f48;
	@%p1 bra 	$L__BB1_2;
	ld.global.f32 	%f47, [%rd1];
	ld.global.f32 	%f49, [%rd1+4];
	mov.f32 	%f48, %f47;
	mov.f32 	%f50, %f49;
$L__BB1_2:
	setp.ge.u32 	%p2, %r1, %r11;
	@%p2 bra 	$L__BB1_5;
	mov.u32 	%r23, %r1;
$L__BB1_4:
	shl.b32 	%r12, %r23, 1;
	mul.wide.u32 	%rd4, %r12, 4;
	add.s64 	%rd5, %rd1, %rd4;
	ld.global.f32 	%f21, [%rd5];
	ld.global.f32 	%f22, [%rd5+4];
	min.f32 	%f47, %f47, %f21;
	max.f32 	%f48, %f48, %f21;
	min.f32 	%f49, %f49, %f22;
	max.f32 	%f50, %f50, %f22;
	add.s32 	%r23, %r23, %r24;
	setp.lt.u32 	%p3, %r23, %r11;
	@%p3 bra 	$L__BB1_4;
$L__BB1_5:
	shl.b32 	%r13, %r1, 2;
	mov.u32 	%r14, _ZZ20compute_bounding_boxE7s_min_x;
	add.s32 	%r5, %r14, %r13;
	st.shared.f32 	[%r5], %f47;
	mov.u32 	%r15, _ZZ20compute_bounding_boxE7s_max_x;
	add.s32 	%r6, %r15, %r13;
	st.shared.f32 	[%r6], %f48;
	mov.u32 	%r16, _ZZ20compute_bounding_boxE7s_min_y;
	add.s32 	%r7, %r16, %r13;
	st.shared.f32 	[%r7], %f49;
	mov.u32 	%r17, _ZZ20compute_bounding_boxE7s_max_y;
	add.s32 	%r8, %r17, %r13;
	st.shared.f32 	[%r8], %f50;
	bar.sync 	0;
	setp.lt.u32 	%p4, %r24, 2;
	@%p4 bra 	$L__BB1_9;
$L__BB1_6:
	shr.u32 	%r10, %r24, 1;
	setp.ge.u32 	%p5, %r1, %r10;
	@%p5 bra 	$L__BB1_8;
	ld.shared.f32 	%f23, [%r5];
	shl.b32 	%r18, %r10, 2;
	add.s32 	%r19, %r5, %r18;
	ld.shared.f32 	%f24, [%r19];
	min.f32 	%f25, %f23, %f24;
	st.shared.f32 	[%r5], %f25;
	ld.shared.f32 	%f26, [%r6];
	add.s32 	%r20, %r6, %r18;
	ld.shared.f32 	%f27, [%r20];
	max.f32 	%f28, %f26, %f27;
	st.shared.f32 	[%r6], %f28;
	ld.shared.f32 	%f29, [%r7];
	add.s32 	%r21, %r7, %r18;
	ld.shared.f32 	%f30, [%r21];
	min.f32 	%f31, %f29, %f30;
	st.shared.f32 	[%r7], %f31;
	ld.shared.f32 	%f32, [%r8];
	add.s32 	%r22, %r8, %r18;
	ld.shared.f32 	%f33, [%r22];
	max.f32 	%f34, %f32, %f33;
	st.shared.f32 	[%r8], %f34;
$L__BB1_8:
	bar.sync 	0;
	setp.gt.u32 	%p6, %r24, 3;
	mov.u32 	%r24, %r10;
	@%p6 bra 	$L__BB1_6;
$L__BB1_9:
	setp.ne.s32 	%p7, %r1, 0;
	@%p7 bra 	$L__BB1_11;
	cvta.to.global.u64 	%rd6, %rd2;
	ld.shared.f32 	%f35, [_ZZ20compute_bounding_boxE7s_min_x];
	st.global.f32 	[%rd6], %f35;
	ld.shared.f32 	%f36, [_ZZ20compute_bounding_boxE7s_max_x];
	st.global.f32 	[%rd6+4], %f36;
	ld.shared.f32 	%f37, [_ZZ20compute_bounding_boxE7s_min_y];
	st.global.f32 	[%rd6+8], %f37;
	ld.shared.f32 	%f38, [_ZZ20compute_bounding_boxE7s_max_y];
	st.global.f32 	[%rd6+12], %f38;
$L__BB1_11:
	ret;

}
	// .globl	detect_anchor_hotspots
.visible .entry detect_anchor_hotspots(
	.param .u64 .ptr .align 1 detect_anchor_hotspots_param_0,
	.param .u64 .ptr .align 1 detect_anchor_hotspots_param_1,
	.param .u64 .ptr .align 1 detect_anchor_hotspots_param_2,
	.param .u32 detect_anchor_hotspots_param_3,
	.param .u32 detect_anchor_hotspots_param_4
)
{
	.reg .pred 	%p<41>;
	.reg .b32 	%r<55>;
	.reg .b32 	%f<188>;
	.reg .b64 	%rd<51>;

	ld.param.u64 	%rd9, [detect_anchor_hotspots_param_0];
	ld.param.u64 	%rd10, [detect_anchor_hotspots_param_1];
	ld.param.u64 	%rd8, [detect_anchor_hotspots_param_2];
	ld.param.u32 	%r28, [detect_anchor_hotspots_param_3];
	ld.param.u32 	%r29, [detect_anchor_hotspots_param_4];
	cvta.to.global.u64 	%rd1, %rd10;
	cvta.to.global.u64 	%rd2, %rd9;
	mov.u32 	%r30, %ctaid.x;
	mov.u32 	%r31, %ntid.x;
	mov.u32 	%r32, %tid.x;
	mad.lo.s32 	%r1, %r30, %r31, %r32;
	setp.ge.u32 	%p1, %r1, %r28;
	@%p1 bra 	$L__BB2_43;
	shl.b32 	%r33, %r1, 1;
	mul.wide.u32 	%rd11, %r33, 4;
	add.s64 	%rd12, %rd2, %rd11;
	ld.global.f32 	%f1, [%rd12];
	ld.global.f32 	%f2, [%rd12+4];
	setp.eq.s32 	%p2, %r29, 0;
	mov.f32 	%f167, 0f00000000;
	@%p2 bra 	$L__BB2_42;
	and.b32  	%r2, %r29, 7;
	setp.lt.u32 	%p3, %r29, 8;
	mov.f32 	%f167, 0f00000000;
	mov.b32 	%r53, 0;
	@%p3 bra 	$L__BB2_21;
	and.b32  	%r53, %r29, -8;
	neg.s32 	%r51, %r53;
	add.s64 	%rd50, %rd1, 16;
	mov.f32 	%f167, 0f00000000;
$L__BB2_4:
	.pragma "nounroll";
	ld.global.u32 	%r6, [%rd50+-16];
	setp.ge.u32 	%p4, %r6, %r28;
	@%p4 bra 	$L__BB2_6;
	shl.b32 	%r35, %r6, 1;
	mul.wide.u32 	%rd13, %r35, 4;
	add.s64 	%rd14, %rd2, %rd13;
	ld.global.f32 	%f44, [%rd14];
	ld.global.f32 	%f45, [%rd14+4];
	sub.f32 	%f46, %f1, %f44;
	sub.f32 	%f47, %f2, %f45;
	mul.f32 	%f48, %f47, %f47;
	fma.rn.f32 	%f49, %f46, %f46, %f48;
	sqrt.rn.f32 	%f50, %f49;
	setp.lt.f32 	%p5, %f50, 0f3F000000;
	add.f32 	%f51, %f167, 0f3F800000;
	selp.f32 	%f167, %f51, %f167, %p5;
$L__BB2_6:
	ld.global.u32 	%r7, [%rd50+-12];
	setp.ge.u32 	%p6, %r7, %r28;
	@%p6 bra 	$L__BB2_8;
	shl.b32 	%r36, %r7, 1;
	mul.wide.u32 	%rd15, %r36, 4;
	add.s64 	%rd16, %rd2, %rd15;
	ld.global.f32 	%f52, [%rd16];
	ld.global.f32 	%f53, [%rd16+4];
	sub.f32 	%f54, %f1, %f52;
	sub.f32 	%f55, %f2, %f53;
	mul.f32 	%f56, %f55, %f55;
	fma.rn.f32 	%f57, %f54, %f54, %f56;
	sqrt.rn.f32 	%f58, %f57;
	setp.lt.f32 	%p7, %f58, 0f3F000000;
	add.f32 	%f59, %f167, 0f3F800000;
	selp.f32 	%f167, %f59, %f167, %p7;
$L__BB2_8:
	ld.global.u32 	%r8, [%rd50+-8];
	setp.ge.u32 	%p8, %r8, %r28;
	@%p8 bra 	$L__BB2_10;
	shl.b32 	%r37, %r8, 1;
	mul.wide.u32 	%rd17, %r37, 4;
	add.s64 	%rd18, %rd2, %rd17;
	ld.global.f32 	%f60, [%rd18];
	ld.global.f32 	%f61, [%rd18+4];
	sub.f32 	%f62, %f1, %f60;
	sub.f32 	%f63, %f2, %f61;
	mul.f32 	%f64, %f63, %f63;
	fma.rn.f32 	%f65, %f62, %f62, %f64;
	sqrt.rn.f32 	%f66, %f65;
	setp.lt.f32 	%p9, %f66, 0f3F000000;
	add.f32 	%f67, %f167, 0f3F800000;
	selp.f32 	%f167, %f67, %f167, %p9;
$L__BB2_10:
	ld.global.u32 	%r9, [%rd50+-4];
	setp.ge.u32 	%p10, %r9, %r28;
	@%p10 bra 	$L__BB2_12;
	shl.b32 	%r38, %r9, 1;
	mul.wide.u32 	%rd19, %r38, 4;
	add.s64 	%rd20, %rd2, %rd19;
	ld.global.f32 	%f68, [%rd20];
	ld.global.f32 	%f69, [%rd20+4];
	sub.f32 	%f70, %f1, %f68;
	sub.f32 	%f71, %f2, %f69;
	mul.f32 	%f72, %f71, %f71;
	fma.rn.f32 	%f73, %f70, %f70, %f72;
	sqrt.rn.f32 	%f74, %f73;
	setp.lt.f32 	%p11, %f74, 0f3F000000;
	add.f32 	%f75, %f167, 0f3F800000;
	selp.f32 	%f167, %f75, %f167, %p11;
$L__BB2_12:
	ld.global.u32 	%r10, [%rd50];
	setp.ge.u32 	%p12, %r10, %r28;
	@%p12 bra 	$L__BB2_14;
	shl.b32 	%r39, %r10, 1;
	mul.wide.u32 	%rd21, %r39, 4;
	add.s64 	%rd22, %rd2, %rd21;
	ld.global.f32 	%f76, [%rd22];
	ld.global.f32 	%f77, [%rd22+4];
	sub.f32 	%f78, %f1, %f76;
	sub.f32 	%f79, %f2, %f77;
	mul.f32 	%f80, %f79, %f79;
	fma.rn.f32 	%f81, %f78, %f78, %f80;
	sqrt.rn.f32 	%f82, %f81;
	setp.lt.f32 	%p13, %f82, 0f3F000000;
	add.f32 	%f83, %f167, 0f3F800000;
	selp.f32 	%f167, %f83, %f167, %p13;
$L__BB2_14:
	ld.global.u32 	%r11, [%rd50+4];
	setp.ge.u32 	%p14, %r11, %r28;
	@%p14 bra 	$L__BB2_16;
	shl.b32 	%r40, %r11, 1;
	mul.wide.u32 	%rd23, %r40, 4;
	add.s64 	%rd24, %rd2, %rd23;
	ld.global.f32 	%f84, [%rd24];
	ld.global.f32 	%f85, [%rd24+4];
	sub.f32 	%f86, %f1, %f84;
	sub.f32 	%f87, %f2, %f85;
	mul.f32 	%f88, %f87, %f87;
	fma.rn.f32 	%f89, %f86, %f86, %f88;
	sqrt.rn.f32 	%f90, %f89;
	setp.lt.f32 	%p15, %f90, 0f3F000000;
	add.f32 	%f91, %f167, 0f3F800000;
	selp.f32 	%f167, %f91, %f167, %p15;
$L__BB2_16:
	ld.global.u32 	%r12, [%rd50+8];
	setp.ge.u32 	%p16, %r12, %r28;
	@%p16 bra 	$L__BB2_18;
	shl.b32 	%r41, %r12, 1;
	mul.wide.u32 	%rd25, %r41, 4;
	add.s64 	%rd26, %rd2, %rd25;
	ld.global.f32 	%f92, [%rd26];
	ld.global.f32 	%f93, [%rd26+4];
	sub.f32 	%f94, %f1, %f92;
	sub.f32 	%f95, %f2, %f93;
	mul.f32 	%f96, %f95, %f95;
	fma.rn.f32 	%f97, %f94, %f94, %f96;
	sqrt.rn.f32 	%f98, %f97;
	setp.lt.f32 	%p17, %f98, 0f3F000000;
	add.f32 	%f99, %f167, 0f3F800000;
	selp.f32 	%f167, %f99, %f167, %p17;
$L__BB2_18:
	ld.global.u32 	%r13, [%rd50+12];
	setp.ge.u32 	%p18, %r13, %r28;
	@%p18 bra 	$L__BB2_20;
	shl.b32 	%r42, %r13, 1;
	mul.wide.u32 	%rd27, %r42, 4;
	add.s64 	%rd28, %rd2, %rd27;
	ld.global.f32 	%f100, [%rd28];
	ld.global.f32 	%f101, [%rd28+4];
	sub.f32 	%f102, %f1, %f100;
	sub.f32 	%f103, %f2, %f101;
	mul.f32 	%f104, %f103, %f103;
	fma.rn.f32 	%f105, %f102, %f102, %f104;
	sqrt.rn.f32 	%f106, %f105;
	setp.lt.f32 	%p19, %f106, 0f3F000000;
	add.f32 	%f107, %f167, 0f3F800000;
	selp.f32 	%f167, %f107, %f167, %p19;
$L__BB2_20:
	add.s32 	%r51, %r51, 8;
	add.s64 	%rd50, %rd50, 32;
	setp.ne.s32 	%p20, %r51, 0;
	@%p20 bra 	$L__BB2_4;
$L__BB2_21:
	setp.eq.s32 	%p21, %r2, 0;
	@%p21 bra 	$L__BB2_42;
	and.b32  	%r16, %r29, 3;
	setp.lt.u32 	%p22, %r2, 4;
	@%p22 bra 	$L__BB2_32;
	mul.wide.u32 	%rd29, %r53, 4;
	add.s64 	%rd6, %rd1, %rd29;
	ld.global.u32 	%r17, [%rd6];
	setp.ge.u32 	%p23, %r17, %r28;
	@%p23 bra 	$L__BB2_25;
	shl.b32 	%r43, %r17, 1;
	mul.wide.u32 	%rd30, %r43, 4;
	add.s64 	%rd31, %rd2, %rd30;
	ld.global.f32 	%f109, [%rd31];
	ld.global.f32 	%f110, [%rd31+4];
	sub.f32 	%f111, %f1, %f109;
	sub.f32 	%f112, %f2, %f110;
	mul.f32 	%f113, %f112, %f112;
	fma.rn.f32 	%f114, %f111, %f111, %f113;
	sqrt.rn.f32 	%f115, %f114;
	setp.lt.f32 	%p24, %f115, 0f3F000000;
	add.f32 	%f116, %f167, 0f3F800000;
	selp.f32 	%f167, %f116, %f167, %p24;
$L__BB2_25:
	ld.global.u32 	%r18, [%rd6+4];
	setp.ge.u32 	%p25, %r18, %r28;
	@%p25 bra 	$L__BB2_27;
	shl.b32 	%r44, %r18, 1;
	mul.wide.u32 	%rd32, %r44, 4;
	add.s64 	%rd33, %rd2, %rd32;
	ld.global.f32 	%f117, [%rd33];
	ld.global.f32 	%f118, [%rd33+4];
	sub.f32 	%f119, %f1, %f117;
	sub.f32 	%f120, %f2, %f118;
	mul.f32 	%f121, %f120, %f120;
	fma.rn.f32 	%f122, %f119, %f119, %f121;
	sqrt.rn.f32 	%f123, %f122;
	setp.lt.f32 	%p26, %f123, 0f3F000000;
	add.f32 	%f124, %f167, 0f3F800000;
	selp.f32 	%f167, %f124, %f167, %p26;
$L__BB2_27:
	ld.global.u32 	%r19, [%rd6+8];
	setp.ge.u32 	%p27, %r19, %r28;
	@%p27 bra 	$L__BB2_29;
	shl.b32 	%r45, %r19, 1;
	mul.wide.u32 	%rd34, %r45, 4;
	add.s64 	%rd35, %rd2, %rd34;
	ld.global.f32 	%f125, [%rd35];
	ld.global.f32 	%f126, [%rd35+4];
	sub.f32 	%f127, %f1, %f125;
	sub.f32 	%f128, %f2, %f126;
	mul.f32 	%f129, %f128, %f128;
	fma.rn.f32 	%f130, %f127, %f127, %f129;
	sqrt.rn.f32 	%f131, %f130;
	setp.lt.f32 	%p28, %f131, 0f3F000000;
	add.f32 	%f132, %f167, 0f3F800000;
	selp.f32 	%f167, %f132, %f167, %p28;
$L__BB2_29:
	ld.global.u32 	%r20, [%rd6+12];
	setp.ge.u32 	%p29, %r20, %r28;
	@%p29 bra 	$L__BB2_31;
	shl.b32 	%r46, %r20, 1;
	mul.wide.u32 	%rd36, %r46, 4;
	add.s64 	%rd37, %rd2, %rd36;
	ld.global.f32 	%f133, [%rd37];
	ld.global.f32 	%f134, [%rd37+4];
	sub.f32 	%f135, %f1, %f133;
	sub.f32 	%f136, %f2, %f134;
	mul.f32 	%f137, %f136, %f136;
	fma.rn.f32 	%f138, %f135, %f135, %f137;
	sqrt.rn.f32 	%f139, %f138;
	setp.lt.f32 	%p30, %f139, 0f3F000000;
	add.f32 	%f140, %f167, 0f3F800000;
	selp.f32 	%f167, %f140, %f167, %p30;
$L__BB2_31:
	add.s32 	%r53, %r53, 4;
$L__BB2_32:
	setp.eq.s32 	%p31, %r16, 0;
	@%p31 bra 	$L__BB2_42;
	setp.eq.s32 	%p32, %r16, 1;
	@%p32 bra 	$L__BB2_39;
	mul.wide.u32 	%rd38, %r53, 4;
	add.s64 	%rd7, %rd1, %rd38;
	ld.global.u32 	%r23, [%rd7];
	setp.ge.u32 	%p33, %r23, %r28;
	@%p33 bra 	$L__BB2_36;
	shl.b32 	%r47, %r23, 1;
	mul.wide.u32 	%rd39, %r47, 4;
	add.s64 	%rd40, %rd2, %rd39;
	ld.global.f32 	%f142, [%rd40];
	ld.global.f32 	%f143, [%rd40+4];
	sub.f32 	%f144, %f1, %f142;
	sub.f32 	%f145, %f2, %f143;
	mul.f32 	%f146, %f145, %f145;
	fma.rn.f32 	%f147, %f144, %f144, %f146;
	sqrt.rn.f32 	%f148, %f147;
	setp.lt.f32 	%p34, %f148, 0f3F000000;
	add.f32 	%f149, %f167, 0f3F800000;
	selp.f32 	%f167, %f149, %f167, %p34;
$L__BB2_36:
	ld.global.u32 	%r24, [%rd7+4];
	setp.ge.u32 	%p35, %r24, %r28;
	@%p35 bra 	$L__BB2_38;
	shl.b32 	%r48, %r24, 1;
	mul.wide.u32 	%rd41, %r48, 4;
	add.s64 	%rd42, %rd2, %rd41;
	ld.global.f32 	%f150, [%rd42];
	ld.global.f32 	%f151, [%rd42+4];
	sub.f32 	%f152, %f1, %f150;
	sub.f32 	%f153, %f2, %f151;
	mul.f32 	%f154, %f153, %f153;
	fma.rn.f32 	%f155, %f152, %f152, %f154;
	sqrt.rn.f32 	%f156, %f155;
	setp.lt.f32 	%p36, %f156, 0f3F000000;
	add.f32 	%f157, %f167, 0f3F800000;
	selp.f32 	%f167, %f157, %f167, %p36;
$L__BB2_38:
	add.s32 	%r53, %r53, 2;
$L__BB2_39:
	and.b32  	%r49, %r29, 1;
	setp.eq.b32 	%p37, %r49, 1;
	not.pred 	%p38, %p37;
	@%p38 bra 	$L__BB2_42;
	mul.wide.u32 	%rd43, %r53, 4;
	add.s64 	%rd44, %rd1, %rd43;
	ld.global.u32 	%r27, [%rd44];
	setp.ge.u32 	%p39, %r27, %r28;
	@%p39 bra 	$L__BB2_42;
	shl.b32 	%r50, %r27, 1;
	mul.wide.u32 	%rd45, %r50, 4;
	add.s64 	%rd46, %rd2, %rd45;
	ld.global.f32 	%f158, [%rd46];
	ld.global.f32 	%f159, [%rd46+4];
	sub.f32 	%f160, %f1, %f158;
	sub.f32 	%f161, %f2, %f159;
	mul.f32 	%f162, %f161, %f161;
	fma.rn.f32 	%f163, %f160, %f160, %f162;
	sqrt.rn.f32 	%f164, %f163;
	setp.lt.f32 	%p40, %f164, 0f3F000000;
	add.f32 	%f165, %f167, 0f3F800000;
	selp.f32 	%f167, %f165, %f167, %p40;
$L__BB2_42:
	cvta.to.global.u64 	%rd47, %rd8;
	mul.wide.u32 	%rd48, %r1, 4;
	add.s64 	%rd49, %rd47, %rd48;
	st.global.f32 	[%rd49], %f167;
$L__BB2_43:
	ret;

}
	// .globl	compute_curvature_stress
.visible .entry compute_curvature_stress(
	.param .u64 .ptr .align 1 compute_curvature_stress_param_0,
	.param .u64 .ptr .align 1 compute_curvature_stress_param_1,
	.param .u64 .ptr .align 1 compute_curvature_stress_param_2,
	.param .u64 .ptr .align 1 compute_curvature_stress_param_3,
	.param .u32 compute_curvature_stress_param_4
)
{
	.reg .pred 	%p<51>;
	.reg .b32 	%r<111>;
	.reg .b32 	%f<361>;
	.reg .b64 	%rd<101>;

	ld.param.u64 	%rd15, [compute_curvature_stress_param_0];
	ld.param.u64 	%rd14, [compute_curvature_stress_param_1];
	ld.param.u64 	%rd16, [compute_curvature_stress_param_2];
	ld.param.u64 	%rd17, [compute_curvature_stress_param_3];
	ld.param.u32 	%r59, [compute_curvature_stress_param_4];
	cvta.to.global.u64 	%rd1, %rd16;
	cvta.to.global.u64 	%rd2, %rd17;
	cvta.to.global.u64 	%rd3, %rd15;
	mov.u32 	%r60, %ctaid.x;
	mov.u32 	%r61, %ntid.x;
	mov.u32 	%r62, %tid.x;
	mad.lo.s32 	%r1, %r60, %r61, %r62;
	setp.ge.u32 	%p1, %r1, %r59;
	@%p1 bra 	$L__BB3_85;
	cvta.to.global.u64 	%rd18, %rd14;
	shl.b32 	%r63, %r1, 1;
	mul.wide.u32 	%rd19, %r63, 4;
	add.s64 	%rd20, %rd3, %rd19;
	ld.global.f32 	%f1, [%rd20];
	ld.global.f32 	%f2, [%rd20+4];
	mul.wide.u32 	%rd21, %r1, 4;
	add.s64 	%rd22, %rd18, %rd21;
	ld.global.u32 	%r108, [%rd22];
	ld.global.u32 	%r3, [%rd22+4];
	sub.s32 	%r4, %r3, %r108;
	setp.eq.s32 	%p2, %r4, 0;
	@%p2 bra 	$L__BB3_86;
	setp.ge.u32 	%p3, %r108, %r3;
	mov.f32 	%f318, 0f00000000;
	@%p3 bra 	$L__BB3_43;
	and.b32  	%r5, %r4, 7;
	sub.s32 	%r64, %r108, %r3;
	setp.gt.u32 	%p4, %r64, -8;
	mov.f32 	%f318, 0f00000000;
	mov.u32 	%r103, %r108;
	@%p4 bra 	$L__BB3_22;
	and.b32  	%r65, %r4, -8;
	neg.s32 	%r101, %r65;
	mul.wide.u32 	%rd23, %r108, 4;
	add.s64 	%rd24, %rd23, %rd1;
	add.s64 	%rd99, %rd24, 16;
	mov.f32 	%f318, 0f00000000;
	mov.u32 	%r103, %r108;
$L__BB3_5:
	.pragma "nounroll";
	ld.global.u32 	%r9, [%rd99+-16];
	setp.ge.u32 	%p5, %r9, %r59;
	@%p5 bra 	$L__BB3_7;
	shl.b32 	%r66, %r9, 1;
	mul.wide.u32 	%rd25, %r66, 4;
	add.s64 	%rd26, %rd3, %rd25;
	ld.global.f32 	%f83, [%rd26];
	ld.global.f32 	%f84, [%rd26+4];
	sub.f32 	%f85, %f1, %f83;
	sub.f32 	%f86, %f2, %f84;
	mul.f32 	%f87, %f86, %f86;
	fma.rn.f32 	%f88, %f85, %f85, %f87;
	sqrt.rn.f32 	%f89, %f88;
	add.f32 	%f318, %f318, %f89;
$L__BB3_7:
	ld.global.u32 	%r10, [%rd99+-12];
	setp.ge.u32 	%p6, %r10, %r59;
	@%p6 bra 	$L__BB3_9;
	shl.b32 	%r67, %r10, 1;
	mul.wide.u32 	%rd27, %r67, 4;
	add.s64 	%rd28, %rd3, %rd27;
	ld.global.f32 	%f90, [%rd28];
	ld.global.f32 	%f91, [%rd28+4];
	sub.f32 	%f92, %f1, %f90;
	sub.f32 	%f93, %f2, %f91;
	mul.f32 	%f94, %f93, %f93;
	fma.rn.f32 	%f95, %f92, %f92, %f94;
	sqrt.rn.f32 	%f96, %f95;
	add.f32 	%f318, %f318, %f96;
$L__BB3_9:
	ld.global.u32 	%r11, [%rd99+-8];
	setp.ge.u32 	%p7, %r11, %r59;
	@%p7 bra 	$L__BB3_11;
	shl.b32 	%r68, %r11, 1;
	mul.wide.u32 	%rd29, %r68, 4;
	add.s64 	%rd30, %rd3, %rd29;
	ld.global.f32 	%f97, [%rd30];
	ld.global.f32 	%f98, [%rd30+4];
	sub.f32 	%f99, %f1, %f97;
	sub.f32 	%f100, %f2, %f98;
	mul.f32 	%f101, %f100, %f100;
	fma.rn.f32 	%f102, %f99, %f99, %f101;
	sqrt.rn.f32 	%f103, %f102;
	add.f32 	%f318, %f318, %f103;
$L__BB3_11:
	ld.global.u32 	%r12, [%rd99+-4];
	setp.ge.u32 	%p8, %r12, %r59;
	@%p8 bra 	$L__BB3_13;
	shl.b32 	%r69, %r12, 1;
	mul.wide.u32 	%rd31, %r69, 4;
	add.s64 	%rd32, %rd3, %rd31;
	ld.global.f32 	%f104, [%rd32];
	ld.global.f32 	%f105, [%rd32+4];
	sub.f32 	%f106, %f1, %f104;
	sub.f32 	%f107, %f2, %f105;
	mul.f32 	%f108, %f107, %f107;
	fma.rn.f32 	%f109, %f106, %f106, %f108;
	sqrt.rn.f32 	%f110, %f109;
	add.f32 	%f318, %f318, %f110;
$L__BB3_13:
	ld.global.u32 	%r13, [%rd99];
	setp.ge.u32 	%p9, %r13, %r59;
	@%p9 bra 	$L__BB3_15;
	shl.b32 	%r70, %r13, 1;
	mul.wide.u32 	%rd33, %r70, 4;
	add.s64 	%rd34, %rd3, %rd33;
	ld.global.f32 	%f111, [%rd34];
	ld.global.f32 	%f112, [%rd34+4];
	sub.f32 	%f113, %f1, %f111;
	sub.f32 	%f114, %f2, %f112;
	mul.f32 	%f115, %f114, %f114;
	fma.rn.f32 	%f116, %f113, %f113, %f115;
	sqrt.rn.f32 	%f117, %f116;
	add.f32 	%f318, %f318, %f117;
$L__BB3_15:
	ld.global.u32 	%r14, [%rd99+4];
	setp.ge.u32 	%p10, %r14, %r59;
	@%p10 bra 	$L__BB3_17;
	shl.b32 	%r71, %r14, 1;
	mul.wide.u32 	%rd35, %r71, 4;
	add.s64 	%rd36, %rd3, %rd35;
	ld.global.f32 	%f118, [%rd36];
	ld.global.f32 	%f119, [%rd36+4];
	sub.f32 	%f120, %f1, %f118;
	sub.f32 	%f121, %f2, %f119;
	mul.f32 	%f122, %f121, %f121;
	fma.rn.f32 	%f123, %f120, %f120, %f122;
	sqrt.rn.f32 	%f124, %f123;
	add.f32 	%f318, %f318, %f124;
$L__BB3_17:
	ld.global.u32 	%r15, [%rd99+8];
	setp.ge.u32 	%p11, %r15, %r59;
	@%p11 bra 	$L__BB3_19;
	shl.b32 	%r72, %r15, 1;
	mul.wide.u32 	%rd37, %r72, 4;
	add.s64 	%rd38, %rd3, %rd37;
	ld.global.f32 	%f125, [%rd38];
	ld.global.f32 	%f126, [%rd38+4];
	sub.f32 	%f127, %f1, %f125;
	sub.f32 	%f128, %f2, %f126;
	mul.f32 	%f129, %f128, %f128;
	fma.rn.f32 	%f130, %f127, %f127, %f129;
	sqrt.rn.f32 	%f131, %f130;
	add.f32 	%f318, %f318, %f131;
$L__BB3_19:
	ld.global.u32 	%r16, [%rd99+12];
	setp.ge.u32 	%p12, %r16, %r59;
	@%p12 bra 	$L__BB3_21;
	shl.b32 	%r73, %r16, 1;
	mul.wide.u32 	%rd39, %r73, 4;
	add.s64 	%rd40, %rd3, %rd39;
	ld.global.f32 	%f132, [%rd40];
	ld.global.f32 	%f133, [%rd40+4];
	sub.f32 	%f134, %f1, %f132;
	sub.f32 	%f135, %f2, %f133;
	mul.f32 	%f136, %f135, %f135;
	fma.rn.f32 	%f137, %f134, %f134, %f136;
	sqrt.rn.f32 	%f138, %f137;
	add.f32 	%f318, %f318, %f138;
$L__BB3_21:
	add.s32 	%r103, %r103, 8;
	add.s32 	%r101, %r101, 8;
	add.s64 	%rd99, %rd99, 32;
	setp.ne.s32 	%p13, %r101, 0;
	@%p13 bra 	$L__BB3_5;
$L__BB3_22:
	setp.eq.s32 	%p14, %r5, 0;
	@%p14 bra 	$L__BB3_43;
	and.b32  	%r20, %r4, 3;
	setp.lt.u32 	%p15, %r5, 4;
	@%p15 bra 	$L__BB3_33;
	mul.wide.u32 	%rd41, %r103, 4;
	add.s64 	%rd7, %rd1, %rd41;
	ld.global.u32 	%r21, [%rd7];
	setp.ge.u32 	%p16, %r21, %r59;
	@%p16 bra 	$L__BB3_26;
	shl.b32 	%r74, %r21, 1;
	mul.wide.u32 	%rd42, %r74, 4;
	add.s64 	%rd43, %rd3, %rd42;
	ld.global.f32 	%f140, [%rd43];
	ld.global.f32 	%f141, [%rd43+4];
	sub.f32 	%f142, %f1, %f140;
	sub.f32 	%f143, %f2, %f141;
	mul.f32 	%f144, %f143, %f143;
	fma.rn.f32 	%f145, %f142, %f142, %f144;
	sqrt.rn.f32 	%f146, %f145;
	add.f32 	%f318, %f318, %f146;
$L__BB3_26:
	ld.global.u32 	%r22, [%rd7+4];
	setp.ge.u32 	%p17, %r22, %r59;
	@%p17 bra 	$L__BB3_28;
	shl.b32 	%r75, %r22, 1;
	mul.wide.u32 	%rd44, %r75, 4;
	add.s64 	%rd45, %rd3, %rd44;
	ld.global.f32 	%f147, [%rd45];
	ld.global.f32 	%f148, [%rd45+4];
	sub.f32 	%f149, %f1, %f147;
	sub.f32 	%f150, %f2, %f148;
	mul.f32 	%f151, %f150, %f150;
	fma.rn.f32 	%f152, %f149, %f149, %f151;
	sqrt.rn.f32 	%f153, %f152;
	add.f32 	%f318, %f318, %f153;
$L__BB3_28:
	ld.global.u32 	%r23, [%rd7+8];
	setp.ge.u32 	%p18, %r23, %r59;
	@%p18 bra 	$L__BB3_30;
	shl.b32 	%r76, %r23, 1;
	mul.wide.u32 	%rd46, %r76, 4;
	add.s64 	%rd47, %rd3, %rd46;
	ld.global.f32 	%f154, [%rd47];
	ld.global.f32 	%f155, [%rd47+4];
	sub.f32 	%f156, %f1, %f154;
	sub.f32 	%f157, %f2, %f155;
	mul.f32 	%f158, %f157, %f157;
	fma.rn.f32 	%f159, %f156, %f156, %f158;
	sqrt.rn.f32 	%f160, %f159;
	add.f32 	%f318, %f318, %f160;
$L__BB3_30:
	ld.global.u32 	%r24, [%rd7+12];
	setp.ge.u32 	%p19, %r24, %r59;
	@%p19 bra 	$L__BB3_32;
	shl.b32 	%r77, %r24, 1;
	mul.wide.u32 	%rd48, %r77, 4;
	add.s64 	%rd49, %rd3, %rd48;
	ld.global.f32 	%f161, [%rd49];
	ld.global.f32 	%f162, [%rd49+4];
	sub.f32 	%f163, %f1, %f161;
	sub.f32 	%f164, %f2, %f162;
	mul.f32 	%f165, %f164, %f164;
	fma.rn.f32 	%f166, %f163, %f163, %f165;
	sqrt.rn.f32 	%f167, %f166;
	add.f32 	%f318, %f318, %f167;
$L__BB3_32:
	add.s32 	%r103, %r103, 4;
$L__BB3_33:
	setp.eq.s32 	%p20, %r20, 0;
	@%p20 bra 	$L__BB3_43;
	setp.eq.s32 	%p21, %r20, 1;
	@%p21 bra 	$L__BB3_40;
	mul.wide.u32 	%rd50, %r103, 4;
	add.s64 	%rd8, %rd1, %rd50;
	ld.global.u32 	%r27, [%rd8];
	setp.ge.u32 	%p22, %r27, %r59;
	@%p22 bra 	$L__BB3_37;
	shl.b32 	%r78, %r27, 1;
	mul.wide.u32 	%rd51, %r78, 4;
	add.s64 	%rd52, %rd3, %rd51;
	ld.global.f32 	%f169, [%rd52];
	ld.global.f32 	%f170, [%rd52+4];
	sub.f32 	%f171, %f1, %f169;
	sub.f32 	%f172, %f2, %f170;
	mul.f32 	%f173, %f172, %f172;
	fma.rn.f32 	%f174, %f171, %f171, %f173;
	sqrt.rn.f32 	%f175, %f174;
	add.f32 	%f318, %f318, %f175;
$L__BB3_37:
	ld.global.u32 	%r28, [%rd8+4];
	setp.ge.u32 	%p23, %r28, %r59;
	@%p23 bra 	$L__BB3_39;
	shl.b32 	%r79, %r28, 1;
	mul.wide.u32 	%rd53, %r79, 4;
	add.s64 	%rd54, %rd3, %rd53;
	ld.global.f32 	%f176, [%rd54];
	ld.global.f32 	%f177, [%rd54+4];
	sub.f32 	%f178, %f1, %f176;
	sub.f32 	%f179, %f2, %f177;
	mul.f32 	%f180, %f179, %f179;
	fma.rn.f32 	%f181, %f178, %f178, %f180;
	sqrt.rn.f32 	%f182, %f181;
	add.f32 	%f318, %f318, %f182;
$L__BB3_39:
	add.s32 	%r103, %r103, 2;
$L__BB3_40:
	and.b32  	%r80, %r4, 1;
	setp.eq.b32 	%p24, %r80, 1;
	not.pred 	%p25, %p24;
	@%p25 bra 	$L__BB3_43;
	mul.wide.u32 	%rd55, %r103, 4;
	add.s64 	%rd56, %rd1, %rd55;
	ld.global.u32 	%r31, [%rd56];
	setp.ge.u32 	%p26, %r31, %r59;
	@%p26 bra 	$L__BB3_43;
	shl.b32 	%r81, %r31, 1;
	mul.wide.u32 	%rd57, %r81, 4;
	add.s64 	%rd58, %rd3, %rd57;
	ld.global.f32 	%f183, [%rd58];
	ld.global.f32 	%f184, [%rd58+4];
	sub.f32 	%f185, %f1, %f183;
	sub.f32 	%f186, %f2, %f184;
	mul.f32 	%f187, %f186, %f186;
	fma.rn.f32 	%f188, %f185, %f185, %f187;
	sqrt.rn.f32 	%f189, %f188;
	add.f32 	%f318, %f318, %f189;
$L__BB3_43:
	setp.ge.u32 	%p27, %r108, %r3;
	cvt.rn.f32.u32 	%f40, %r4;
	div.rn.f32 	%f41, %f318, %f40;
	mov.f32 	%f340, 0f00000000;
	@%p27 bra 	$L__BB3_84;
	and.b32  	%r32, %r4, 7;
	sub.s32 	%r82, %r108, %r3;
	setp.gt.u32 	%p28, %r82, -8;
	mov.f32 	%f340, 0f00000000;
	@%p28 bra 	$L__BB3_63;
	and.b32  	%r83, %r4, -8;
	neg.s32 	%r106, %r83;
	mul.wide.u32 	%rd59, %r108, 4;
	add.s64 	%rd60, %rd59, %rd1;
	add.s64 	%rd100, %rd60, 16;
	mov.f32 	%f340, 0f00000000;
$L__BB3_46:
	.pragma "nounroll";
	ld.global.u32 	%r36, [%rd100+-16];
	setp.ge.u32 	%p29, %r36, %r59;
	@%p29 bra 	$L__BB3_48;
	shl.b32 	%r84, %r36, 1;
	mul.wide.u32 	%rd61, %r84, 4;
	add.s64 	%rd62, %rd3, %rd61;
	ld.global.f32 	%f194, [%rd62];
	ld.global.f32 	%f195, [%rd62+4];
	sub.f32 	%f196, %f1, %f194;
	sub.f32 	%f197, %f2, %f195;
	mul.f32 	%f198, %f197, %f197;
	fma.rn.f32 	%f199, %f196, %f196, %f198;
	sqrt.rn.f32 	%f200, %f199;
	sub.f32 	%f201, %f200, %f41;
	fma.rn.f32 	%f340, %f201, %f201, %f340;
$L__BB3_48:
	ld.global.u32 	%r37, [%rd100+-12];
	setp.ge.u32 	%p30, %r37, %r59;
	@%p30 bra 	$L__BB3_50;
	shl.b32 	%r85, %r37, 1;
	mul.wide.u32 	%rd63, %r85, 4;
	add.s64 	%rd64, %rd3, %rd63;
	ld.global.f32 	%f202, [%rd64];
	ld.global.f32 	%f203, [%rd64+4];
	sub.f32 	%f204, %f1, %f202;
	sub.f32 	%f205, %f2, %f203;
	mul.f32 	%f206, %f205, %f205;
	fma.rn.f32 	%f207, %f204, %f204, %f206;
	sqrt.rn.f32 	%f208, %f207;
	sub.f32 	%f209, %f208, %f41;
	fma.rn.f32 	%f340, %f209, %f209, %f340;
$L__BB3_50:
	ld.global.u32 	%r38, [%rd100+-8];
	setp.ge.u32 	%p31, %r38, %r59;
	@%p31 bra 	$L__BB3_52;
	shl.b32 	%r86, %r38, 1;
	mul.wide.u32 	%rd65, %r86, 4;
	add.s64 	%rd66, %rd3, %rd65;
	ld.global.f32 	%f210, [%rd66];
	ld.global.f32 	%f211, [%rd66+4];
	sub.f32 	%f212, %f1, %f210;
	sub.f32 	%f213, %f2, %f211;
	mul.f32 	%f214, %f213, %f213;
	fma.rn.f32 	%f215, %f212, %f212, %f214;
	sqrt.rn.f32 	%f216, %f215;
	sub.f32 	%f217, %f216, %f41;
	fma.rn.f32 	%f340, %f217, %f217, %f340;
$L__BB3_52:
	ld.global.u32 	%r39, [%rd100+-4];
	setp.ge.u32 	%p32, %r39, %r59;
	@%p32 bra 	$L__BB3_54;
	shl.b32 	%r87, %r39, 1;
	mul.wide.u32 	%rd67, %r87, 4;
	add.s64 	%rd68, %rd3, %rd67;
	ld.global.f32 	%f218, [%rd68];
	ld.global.f32 	%f219, [%rd68+4];
	sub.f32 	%f220, %f1, %f218;
	sub.f32 	%f221, %f2, %f219;
	mul.f32 	%f222, %f221, %f221;
	fma.rn.f32 	%f223, %f220, %f220, %f222;
	sqrt.rn.f32 	%f224, %f223;
	sub.f32 	%f225, %f224, %f41;
	fma.rn.f32 	%f340, %f225, %f225, %f340;
$L__BB3_54:
	ld.global.u32 	%r40, [%rd100];
	setp.ge.u32 	%p33, %r40, %r59;
	@%p33 bra 	$L__BB3_56;
	shl.b32 	%r88, %r40, 1;
	mul.wide.u32 	%rd69, %r88, 4;
	add.s64 	%rd70, %rd3, %rd69;
	ld.global.f32 	%f226, [%rd70];
	ld.global.f32 	%f227, [%rd70+4];
	sub.f32 	%f228, %f1, %f226;
	sub.f32 	%f229, %f2, %f227;
	mul.f32 	%f230, %f229, %f229;
	fma.rn.f32 	%f231, %f228, %f228, %f230;
	sqrt.rn.f32 	%f232, %f231;
	sub.f32 	%f233, %f232, %f41;
	fma.rn.f32 	%f340, %f233, %f233, %f340;
$L__BB3_56:
	ld.global.u32 	%r41, [%rd100+4];
	setp.ge.u32 	%p34, %r41, %r59;
	@%p34 bra 	$L__BB3_58;
	shl.b32 	%r89, %r41, 1;
	mul.wide.u32 	%rd71, %r89, 4;
	add.s64 	%rd72, %rd3, %rd71;
	ld.global.f32 	%f234, [%rd72];
	ld.global.f32 	%f235, [%rd72+4];
	sub.f32 	%f236, %f1, %f234;
	sub.f32 	%f237, %f2, %f235;
	mul.f32 	%f238, %f237, %f237;
	fma.rn.f32 	%f239, %f236, %f236, %f238;
	sqrt.rn.f32 	%f240, %f239;
	sub.f32 	%f241, %f240, %f41;
	fma.rn.f32 	%f340, %f241, %f241, %f340;
$L__BB3_58:
	ld.global.u32 	%r42, [%rd100+8];
	setp.ge.u32 	%p35, %r42, %r59;
	@%p35 bra 	$L__BB3_60;
	shl.b32 	%r90, %r42, 1;
	mul.wide.u32 	%rd73, %r90, 4;
	add.s64 	%rd74, %rd3, %rd73;
	ld.global.f32 	%f242, [%rd74];
	ld.global.f32 	%f243, [%rd74+4];
	sub.f32 	%f244, %f1, %f242;
	sub.f32 	%f245, %f2, %f243;
	mul.f32 	%f246, %f245, %f245;
	fma.rn.f32 	%f247, %f244, %f244, %f246;
	sqrt.rn.f32 	%f248, %f247;
	sub.f32 	%f249, %f248, %f41;
	fma.rn.f32 	%f340, %f249, %f249, %f340;
$L__BB3_60:
	ld.global.u32 	%r43, [%rd100+12];
	setp.ge.u32 	%p36, %r43, %r59;
	@%p36 bra 	$L__BB3_62;
	shl.b32 	%r91, %r43, 1;
	mul.wide.u32 	%rd75, %r91, 4;
	add.s64 	%rd76, %rd3, %rd75;
	ld.global.f32 	%f250, [%rd76];
	ld.global.f32 	%f251, [%rd76+4];
	sub.f32 	%f252, %f1, %f250;
	sub.f32 	%f253, %f2, %f251;
	mul.f32 	%f254, %f253, %f253;
	fma.rn.f32 	%f255, %f252, %f252, %f254;
	sqrt.rn.f32 	%f256, %f255;
	sub.f32 	%f257, %f256, %f41;
	fma.rn.f32 	%f340, %f257, %f257, %f340;
$L__BB3_62:
	add.s32 	%r108, %r108, 8;
	add.s32 	%r106, %r106, 8;
	add.s64 	%rd100, %rd100, 32;
	setp.ne.s32 	%p37, %r106, 0;
	@%p37 bra 	$L__BB3_46;
$L__BB3_63:
	setp.eq.s32 	%p38, %r32, 0;
	@%p38 bra 	$L__BB3_84;
	and.b32  	%r47, %r4, 3;
	setp.lt.u32 	%p39, %r32, 4;
	@%p39 bra 	$L__BB3_74;
	mul.wide.u32 	%rd77, %r108, 4;
	add.s64 	%rd12, %rd1, %rd77;
	ld.global.u32 	%r48, [%rd12];
	setp.ge.u32 	%p40, %r48, %r59;
	@%p40 bra 	$L__BB3_67;
	shl.b32 	%r92, %r48, 1;
	mul.wide.u32 	%rd78, %r92, 4;
	add.s64 	%rd79, %rd3, %rd78;
	ld.global.f32 	%f259, [%rd79];
	ld.global.f32 	%f260, [%rd79+4];
	sub.f32 	%f261, %f1, %f259;
	sub.f32 	%f262, %f2, %f260;
	mul.f32 	%f263, %f262, %f262;
	fma.rn.f32 	%f264, %f261, %f261, %f263;
	sqrt.rn.f32 	%f265, %f264;
	sub.f32 	%f266, %f265, %f41;
	fma.rn.f32 	%f340, %f266, %f266, %f340;
$L__BB3_67:
	ld.global.u32 	%r49, [%rd12+4];
	setp.ge.u32 	%p41, %r49, %r59;
	@%p41 bra 	$L__BB3_69;
	shl.b32 	%r93, %r49, 1;
	mul.wide.u32 	%rd80, %r93, 4;
	add.s64 	%rd81, %rd3, %rd80;
	ld.global.f32 	%f267, [%rd81];
	ld.global.f32 	%f268, [%rd81+4];
	sub.f32 	%f269, %f1, %f267;
	sub.f32 	%f270, %f2, %f268;
	mul.f32 	%f271, %f270, %f270;
	fma.rn.f32 	%f272, %f269, %f269, %f271;
	sqrt.rn.f32 	%f273, %f272;
	sub.f32 	%f274, %f273, %f41;
	fma.rn.f32 	%f340, %f274, %f274, %f340;
$L__BB3_69:
	ld.global.u32 	%r50, [%rd12+8];
	setp.ge.u32 	%p42, %r50, %r59;
	@%p42 bra 	$L__BB3_71;
	shl.b32 	%r94, %r50, 1;
	mul.wide.u32 	%rd82, %r94, 4;
	add.s64 	%rd83, %rd3, %rd82;
	ld.global.f32 	%f275, [%rd83];
	ld.global.f32 	%f276, [%rd83+4];
	sub.f32 	%f277, %f1, %f275;
	sub.f32 	%f278, %f2, %f276;
	mul.f32 	%f279, %f278, %f278;
	fma.rn.f32 	%f280, %f277, %f277, %f279;
	sqrt.rn.f32 	%f281, %f280;
	sub.f32 	%f282, %f281, %f41;
	fma.rn.f32 	%f340, %f282, %f282, %f340;
$L__BB3_71:
	ld.global.u32 	%r51, [%rd12+12];
	setp.ge.u32 	%p43, %r51, %r59;
	@%p43 bra 	$L__BB3_73;
	shl.b32 	%r95, %r51, 1;
	mul.wide.u32 	%rd84, %r95, 4;
	add.s64 	%rd85, %rd3, %rd84;
	ld.global.f32 	%f283, [%rd85];
	ld.global.f32 	%f284, [%rd85+4];
	sub.f32 	%f285, %f1, %f283;
	sub.f32 	%f286, %f2, %f284;
	mul.f32 	%f287, %f286, %f286;
	fma.rn.f32 	%f288, %f285, %f285, %f287;
	sqrt.rn.f32 	%f289, %f288;
	sub.f32 	%f290, %f289, %f41;
	fma.rn.f32 	%f340, %f290, %f290, %f340;
$L__BB3_73:
	add.s32 	%r108, %r108, 4;
$L__BB3_74:
	setp.eq.s32 	%p44, %r47, 0;
	@%p44 bra 	$L__BB3_84;
	setp.eq.s32 	%p45, %r47, 1;
	@%p45 bra 	$L__BB3_81;
	mul.wide.u32 	%rd86, %r108, 4;
	add.s64 	%rd13, %rd1, %rd86;
	ld.global.u32 	%r54, [%rd13];
	setp.ge.u32 	%p46, %r54, %r59;
	@%p46 bra 	$L__BB3_78;
	shl.b32 	%r96, %r54, 1;
	mul.wide.u32 	%rd87, %r96, 4;
	add.s64 	%rd88, %rd3, %rd87;
	ld.global.f32 	%f292, [%rd88];
	ld.global.f32 	%f293, [%rd88+4];
	sub.f32 	%f294, %f1, %f292;
	sub.f32 	%f295, %f2, %f293;
	mul.f32 	%f296, %f295, %f295;
	fma.rn.f32 	%f297, %f294, %f294, %f296;
	sqrt.rn.f32 	%f298, %f297;
	sub.f32 	%f299, %f298, %f41;
	fma.rn.f32 	%f340, %f299, %f299, %f340;
$L__BB3_78:
	ld.global.u32 	%r55, [%rd13+4];
	setp.ge.u32 	%p47, %r55, %r59;
	@%p47 bra 	$L__BB3_80;
	shl.b32 	%r97, %r55, 1;
	mul.wide.u32 	%rd89, %r97, 4;
	add.s64 	%rd90, %rd3, %rd89;
	ld.global.f32 	%f300, [%rd90];
	ld.global.f32 	%f301, [%rd90+4];
	sub.f32 	%f302, %f1, %f300;
	sub.f32 	%f303, %f2, %f301;
	mul.f32 	%f304, %f303, %f303;
	fma.rn.f32 	%f305, %f302, %f302, %f304;
	sqrt.rn.f32 	%f306, %f305;
	sub.f32 	%f307, %f306, %f41;
	fma.rn.f32 	%f340, %f307, %f307, %f340;
$L__BB3_80:
	add.s32 	%r108, %r108, 2;
$L__BB3_81:
	and.b32  	%r98, %r4, 1;
	setp.eq.b32 	%p48, %r98, 1;
	not.pred 	%p49, %p48;
	@%p49 bra 	$L__BB3_84;
	mul.wide.u32 	%rd91, %r108, 4;
	add.s64 	%rd92, %rd1, %rd91;
	ld.global.u32 	%r58, [%rd92];
	setp.ge.u32 	%p50, %r58, %r59;
	@%p50 bra 	$L__BB3_84;
	shl.b32 	%r99, %r58, 1;
	mul.wide.u32 	%rd93, %r99, 4;
	add.s64 	%rd94, %rd3, %rd93;
	ld.global.f32 	%f308, [%rd94];
	ld.global.f32 	%f309, [%rd94+4];
	sub.f32 	%f310, %f1, %f308;
	sub.f32 	%f311, %f2, %f309;
	mul.f32 	%f312, %f311, %f311;
	fma.rn.f32 	%f313, %f310, %f310, %f312;
	sqrt.rn.f32 	%f314, %f313;
	sub.f32 	%f315, %f314, %f41;
	fma.rn.f32 	%f340, %f315, %f315, %f340;
$L__BB3_84:
	div.rn.f32 	%f316, %f340, %f40;
	add.s64 	%rd96, %rd2, %rd21;
	st.global.f32 	[%rd96], %f316;
$L__BB3_85:
	ret;
$L__BB3_86:
	add.s64 	%rd98, %rd2, %rd21;
	mov.b32 	%r100, 0;
	st.global.u32 	[%rd98], %r100;
	bra.uni 	$L__BB3_85;

}


// ===== COMPILED SASS (sm_100) =====

	.target	sm_100

	.elftype	@"ET_EXEC"


//--------------------- .note.nv.tkinfo           --------------------------
	.section	.note.nv.tkinfo,"",@"SHT_NOTE"
	.sectionflags	@"SHF_NOTE_NV_TKINFO"
	.tkinfo
        /*0018*/ 	.word	0x00000002
        /*0030*/ 	.string	""
        /*0030*/ 	.string	"ptxas"
        /*0030*/ 	.string	"Cuda compilation tools, release 13.0, V13.0.88"
        /*0030*/ 	.string	"Build cuda_13.0.r13.0/compiler.36424714_0"
        /*0030*/ 	.string	"-arch sm_100 -m 64 "



//--------------------- .note.nv.cuinfo           --------------------------
	.section	.note.nv.cuinfo,"",@"SHT_NOTE"
	.sectionflags	@"SHF_NOTE_NV_CUINFO"
        /*0018*/ 	.short	0x0002
        /*001a*/ 	.short	0x0064
        /*001c*/ 	.short	0x0082
	.zero		2


//--------------------- .nv.info                  --------------------------
	.section	.nv.info,"",@"SHT_CUDA_INFO"
	.align	4


	//----- nvinfo : EIATTR_REGCOUNT
	.align		4
        /*0000*/ 	.byte	0x04, 0x2f
        /*0002*/ 	.short	(.L_1 - .L_0)
	.align		4
.L_0:
        /*0004*/ 	.word	index@(compute_overlap_density)
        /*0008*/ 	.word	0x00000015


	//----- nvinfo : EIATTR_FRAME_SIZE
	.align		4
.L_1:
        /*000c*/ 	.byte	0x04, 0x11
        /*000e*/ 	.short	(.L_3 - .L_2)
	.align		4
.L_2:
        /*0010*/ 	.word	index@($__internal_3_$__cuda_sm20_sqrt_rn_f32_slowpath)
        /*0014*/ 	.word	0x00000000


	//----- nvinfo : EIATTR_FRAME_SIZE
	.align		4
.L_3:
        /*0018*/ 	.byte	0x04, 0x11
        /*001a*/ 	.short	(.L_5 - .L_4)
	.align		4
.L_4:
        /*001c*/ 	.word	index@(compute_overlap_density)
        /*0020*/ 	.word	0x00000000


	//----- nvinfo : EIATTR_REGCOUNT
	.align		4
.L_5:
        /*0024*/ 	.byte	0x04, 0x2f
        /*0026*/ 	.short	(.L_7 - .L_6)
	.align		4
.L_6:
        /*0028*/ 	.word	index@(compute_bounding_box)
        /*002c*/ 	.word	0x00000011


	//----- nvinfo : EIATTR_FRAME_SIZE
	.align		4
.L_7:
        /*0030*/ 	.byte	0x04, 0x11
        /*0032*/ 	.short	(.L_9 - .L_8)
	.align		4
.L_8:
        /*0034*/ 	.word	index@(compute_bounding_box)
        /*0038*/ 	.word	0x00000000


	//----- nvinfo : EIATTR_REGCOUNT
	.align		4
.L_9:
        /*003c*/ 	.byte	0x04, 0x2f
        /*003e*/ 	.short	(.L_11 - .L_10)
	.align		4
.L_10:
        /*0040*/ 	.word	index@(detect_anchor_hotspots)
        /*0044*/ 	.word	0x00000013


	//----- nvinfo : EIATTR_FRAME_SIZE
	.align		4
.L_11:
        /*0048*/ 	.byte	0x04, 0x11
        /*004a*/ 	.short	(.L_13 - .L_12)
	.align		4
.L_12:
        /*004c*/ 	.word	index@($__internal_2_$__cuda_sm20_sqrt_rn_f32_slowpath)
        /*0050*/ 	.word	0x00000000


	//----- nvinfo : EIATTR_FRAME_SIZE
	.align		4
.L_13:
        /*0054*/ 	.byte	0x04, 0x11
        /*0056*/ 	.short	(.L_15 - .L_14)
	.align		4
.L_14:
        /*0058*/ 	.word	index@(detect_anchor_hotspots)
        /*005c*/ 	.word	0x00000000


	//----- nvinfo : EIATTR_REGCOUNT
	.align		4
.L_15:
        /*0060*/ 	.byte	0x04, 0x2f
        /*0062*/ 	.short	(.L_17 - .L_16)
	.align		4
.L_16:
        /*0064*/ 	.word	index@(compute_curvature_stress)
        /*0068*/ 	.word	0x00000019


	//----- nvinfo : EIATTR_FRAME_SIZE
	.align		4
.L_17:
        /*006c*/ 	.byte	0x04, 0x11
        /*006e*/ 	.short	(.L_19 - .L_18)
	.align		4
.L_18:
        /*0070*/ 	.word	index@($__internal_1_$__cuda_sm3x_div_rn_noftz_f32_slowpath)
        /*0074*/ 	.word	0x00000000


	//----- nvinfo : EIATTR_FRAME_SIZE
	.align		4
.L_19:
        /*0078*/ 	.byte	0x04, 0x11
        /*007a*/ 	.short	(.L_21 - .L_20)
	.align		4
.L_20:
        /*007c*/ 	.word	index@($__internal_0_$__cuda_sm20_sqrt_rn_f32_slowpath)
        /*0080*/ 	.word	0x00000000


	//----- nvinfo : EIATTR_FRAME_SIZE
	.align		4
.L_21:
        /*0084*/ 	.byte	0x04, 0x11
        /*0086*/ 	.short	(.L_23 - .L_22)
	.align		4
.L_22:
        /*0088*/ 	.word	index@(compute_curvature_stress)
        /*008c*/ 	.word	0x00000000


	//----- nvinfo : EIATTR_MIN_STACK_SIZE
	.align		4
.L_23:
        /*0090*/ 	.byte	0x04, 0x12
        /*0092*/ 	.short	(.L_25 - .L_24)
	.align		4
.L_24:
        /*0094*/ 	.word	index@(compute_curvature_stress)
        /*0098*/ 	.word	0x00000000


	//----- nvinfo : EIATTR_MIN_STACK_SIZE
	.align		4
.L_25:
        /*009c*/ 	.byte	0x04, 0x12
        /*009e*/ 	.short	(.L_27 - .L_26)
	.align		4
.L_26:
        /*00a0*/ 	.word	index@(detect_anchor_hotspots)
        /*00a4*/ 	.word	0x00000000


	//----- nvinfo : EIATTR_MIN_STACK_SIZE
	.align		4
.L_27:
        /*00a8*/ 	.byte	0x04, 0x12
        /*00aa*/ 	.short	(.L_29 - .L_28)
	.align		4
.L_28:
        /*00ac*/ 	.word	index@(compute_bounding_box)
        /*00b0*/ 	.word	0x00000000


	//----- nvinfo : EIATTR_MIN_STACK_SIZE
	.align		4
.L_29:
        /*00b4*/ 	.byte	0x04, 0x12
        /*00b6*/ 	.short	(.L_31 - .L_30)
	.align		4
.L_30:
        /*00b8*/ 	.word	index@(compute_overlap_density)
        /*00bc*/ 	.word	0x00000000
.L_31:


//--------------------- .nv.compat                --------------------------
	.section	.nv.compat,"",@"SHT_CUDA_COMPAT_INFO"
	.align	4
        /*0000*/ 	.byte	0x02, 0x09, 0x00, 0x00, 0x02, 0x02, 0x01, 0x00, 0x02, 0x05, 0x05, 0x00, 0x03, 0x07, 0x01, 0x01
        /*0010*/ 	.byte	0x02, 0x03, 0x00, 0x00, 0x02, 0x06, 0x01, 0x00, 0x04, 0x0b, 0x08, 0x00, 0x01, 0x00, 0x00, 0x00
        /*0020*/ 	.byte	0x00, 0x00, 0x00, 0x00


//--------------------- .nv.info.compute_curvature_stress --------------------------
	.section	.nv.info.compute_curvature_stress,"",@"SHT_CUDA_INFO"
	.sectionflags	@""
	.align	4


	//----- nvinfo : EIATTR_CUDA_API_VERSION
	.align		4
        /*0000*/ 	.byte	0x04, 0x37
        /*0002*/ 	.short	(.L_33 - .L_32)
.L_32:
        /*0004*/ 	.word	0x00000082


	//----- nvinfo : EIATTR_KPARAM_INFO
	.align		4
.L_33:
        /*0008*/ 	.byte	0x04, 0x17
        /*000a*/ 	.short	(.L_35 - .L_34)
.L_34:
        /*000c*/ 	.word	0x00000000
        /*0010*/ 	.short	0x0004
        /*0012*/ 	.short	0x0020
        /*0014*/ 	.byte	0x00, 0xf0, 0x11, 0x00


	//----- nvinfo : EIATTR_KPARAM_INFO
	.align		4
.L_35:
        /*0018*/ 	.byte	0x04, 0x17
        /*001a*/ 	.short	(.L_37 - .L_36)
.L_36:
        /*001c*/ 	.word	0x00000000
        /*0020*/ 	.short	0x0003
        /*0022*/ 	.short	0x0018
        /*0024*/ 	.byte	0x00, 0xf5, 0x21, 0x00


	//----- nvinfo : EIATTR_KPARAM_INFO
	.align		4
.L_37:
        /*0028*/ 	.byte	0x04, 0x17
        /*002a*/ 	.short	(.L_39 - .L_38)
.L_38:
        /*002c*/ 	.word	0x00000000
        /*0030*/ 	.short	0x0002
        /*0032*/ 	.short	0x0010
        /*0034*/ 	.byte	0x00, 0xf5, 0x21, 0x00


	//----- nvinfo : EIATTR_KPARAM_INFO
	.align		4
.L_39:
        /*0038*/ 	.byte	0x04, 0x17
        /*003a*/ 	.short	(.L_41 - .L_40)
.L_40:
        /*003c*/ 	.word	0x00000000
        /*0040*/ 	.short	0x0001
        /*0042*/ 	.short	0x0008
        /*0044*/ 	.byte	0x00, 0xf5, 0x21, 0x00


	//----- nvinfo : EIATTR_KPARAM_INFO
	.align		4
.L_41:
        /*0048*/ 	.byte	0x04, 0x17
        /*004a*/ 	.short	(.L_43 - .L_42)
.L_42:
        /*004c*/ 	.word	0x00000000
        /*0050*/ 	.short	0x0000
        /*0052*/ 	.short	0x0000
        /*0054*/ 	.byte	0x00, 0xf5, 0x21, 0x00


	//----- nvinfo : EIATTR_SPARSE_MMA_MASK
	.align		4
.L_43:
        /*0058*/ 	.byte	0x03, 0x50
        /*005a*/ 	.short	0x0000


	//----- nvinfo : EIATTR_MAXREG_COUNT
	.align		4
        /*005c*/ 	.byte	0x03, 0x1b
        /*005e*/ 	.short	0x00ff


	//----- nvinfo : EIATTR_MERCURY_ISA_VERSION
	.align		4
        /*0060*/ 	.byte	0x03, 0x5f
        /*0062*/ 	.short	0x0101


	//----- nvinfo : EIATTR_VRC_CTA_INIT_COUNT
	.align		4
        /*0064*/ 	.byte	0x02, 0x4a
	.zero		1
	.zero		1


	//----- nvinfo : EIATTR_EXIT_INSTR_OFFSETS
	.align		4
        /*0068*/ 	.byte	0x04, 0x1c
        /*006a*/ 	.short	(.L_45 - .L_44)


	//   ....[0]....
.L_44:
        /*006c*/ 	.word	0x00000070


	//   ....[1]....
        /*0070*/ 	.word	0x00004160


	//   ....[2]....
        /*0074*/ 	.word	0x000041a0


	//----- nvinfo : EIATTR_CRS_STACK_SIZE
	.align		4
.L_45:
        /*0078*/ 	.byte	0x04, 0x1e
        /*007a*/ 	.short	(.L_47 - .L_46)
.L_46:
        /*007c*/ 	.word	0x00000000


	//----- nvinfo : EIATTR_CBANK_PARAM_SIZE
	.align		4
.L_47:
        /*0080*/ 	.byte	0x03, 0x19
        /*0082*/ 	.short	0x0024


	//----- nvinfo : EIATTR_PARAM_CBANK
	.align		4
        /*0084*/ 	.byte	0x04, 0x0a
        /*0086*/ 	.short	(.L_49 - .L_48)
	.align		4
.L_48:
        /*0088*/ 	.word	index@(.nv.constant0.compute_curvature_stress)
        /*008c*/ 	.short	0x0380
        /*008e*/ 	.short	0x0024


	//----- nvinfo : EIATTR_SW_WAR
	.align		4
.L_49:
        /*0090*/ 	.byte	0x04, 0x36
        /*0092*/ 	.short	(.L_51 - .L_50)
.L_50:
        /*0094*/ 	.word	0x00000008
.L_51:


//--------------------- .nv.info.detect_anchor_hotspots --------------------------
	.section	.nv.info.detect_anchor_hotspots,"",@"SHT_CUDA_INFO"
	.sectionflags	@""
	.align	4


	//----- nvinfo : EIATTR_CUDA_API_VERSION
	.align		4
        /*0000*/ 	.byte	0x04, 0x37
        /*0002*/ 	.short	(.L_53 - .L_52)
.L_52:
        /*0004*/ 	.word	0x00000082


	//----- nvinfo : EIATTR_KPARAM_INFO
	.align		4
.L_53:
        /*0008*/ 	.byte	0x04, 0x17
        /*000a*/ 	.short	(.L_55 - .L_54)
.L_54:
        /*000c*/ 	.word	0x00000000
        /*0010*/ 	.short	0x0004
        /*0012*/ 	.short	0x001c
        /*0014*/ 	.byte	0x00, 0xf0, 0x11, 0x00


	//----- nvinfo : EIATTR_KPARAM_INFO
	.align		4
.L_55:
        /*0018*/ 	.byte	0x04, 0x17
        /*001a*/ 	.short	(.L_57 - .L_56)
.L_56:
        /*001c*/ 	.word	0x00000000
        /*0020*/ 	.short	0x0003
        /*0022*/ 	.short	0x0018
        /*0024*/ 	.byte	0x00, 0xf0, 0x11, 0x00


	//----- nvinfo : EIATTR_KPARAM_INFO
	.align		4
.L_57:
        /*0028*/ 	.byte	0x04, 0x17
        /*002a*/ 	.short	(.L_59 - .L_58)
.L_58:
        /*002c*/ 	.word	0x00000000
        /*0030*/ 	.short	0x0002
        /*0032*/ 	.short	0x0010
        /*0034*/ 	.byte	0x00, 0xf5, 0x21, 0x00


	//----- nvinfo : EIATTR_KPARAM_INFO
	.align		4
.L_59:
        /*0038*/ 	.byte	0x04, 0x17
        /*003a*/ 	.short	(.L_61 - .L_60)
.L_60:
        /*003c*/ 	.word	0x00000000
        /*0040*/ 	.short	0x0001
        /*0042*/ 	.short	0x0008
        /*0044*/ 	.byte	0x00, 0xf5, 0x21, 0x00


	//----- nvinfo : EIATTR_KPARAM_INFO
	.align		4
.L_61:
        /*0048*/ 	.byte	0x04, 0x17
        /*004a*/ 	.short	(.L_63 - .L_62)
.L_62:
        /*004c*/ 	.word	0x00000000
        /*0050*/ 	.short	0x0000
        /*0052*/ 	.short	0x0000
        /*0054*/ 	.byte	0x00, 0xf5, 0x21, 0x00


	//----- nvinfo : EIATTR_SPARSE_MMA_MASK
	.align		4
.L_63:
        /*0058*/ 	.byte	0x03, 0x50
        /*005a*/ 	.short	0x0000


	//----- nvinfo : EIATTR_MAXREG_COUNT
	.align		4
        /*005c*/ 	.byte	0x03, 0x1b
        /*005e*/ 	.short	0x00ff


	//----- nvinfo : EIATTR_MERCURY_ISA_VERSION
	.align		4
        /*0060*/ 	.byte	0x03, 0x5f
        /*0062*/ 	.short	0x0101


	//----- nvinfo : EIATTR_VRC_CTA_INIT_COUNT
	.align		4
        /*0064*/ 	.byte	0x02, 0x4a
	.zero		1
	.zero		1


	//----- nvinfo : EIATTR_EXIT_INSTR_OFFSETS
	.align		4
        /*0068*/ 	.byte	0x04, 0x1c
        /*006a*/ 	.short	(.L_65 - .L_64)


	//   ....[0]....
.L_64:
        /*006c*/ 	.word	0x00000070


	//   ....[1]....
        /*0070*/ 	.word	0x00001e30


	//----- nvinfo : EIATTR_CRS_STACK_SIZE
	.align		4
.L_65:
        /*0074*/ 	.byte	0x04, 0x1e
        /*0076*/ 	.short	(.L_67 - .L_66)
.L_66:
        /*0078*/ 	.word	0x00000000


	//----- nvinfo : EIATTR_CBANK_PARAM_SIZE
	.align		4
.L_67:
        /*007c*/ 	.byte	0x03, 0x19
        /*007e*/ 	.short	0x0020


	//----- nvinfo : EIATTR_PARAM_CBANK
	.align		4
        /*0080*/ 	.byte	0x04, 0x0a
        /*0082*/ 	.short	(.L_69 - .L_68)
	.align		4
.L_68:
        /*0084*/ 	.word	index@(.nv.constant0.detect_anchor_hotspots)
        /*0088*/ 	.short	0x0380
        /*008a*/ 	.short	0x0020


	//----- nvinfo : EIATTR_SW_WAR
	.align		4
.L_69:
        /*008c*/ 	.byte	0x04, 0x36
        /*008e*/ 	.short	(.L_71 - .L_70)
.L_70:
        /*0090*/ 	.word	0x00000008
.L_71:


//--------------------- .nv.info.compute_bounding_box --------------------------
	.section	.nv.info.compute_bounding_box,"",@"SHT_CUDA_INFO"
	.sectionflags	@""
	.align	4


	//----- nvinfo : EIATTR_CUDA_API_VERSION
	.align		4
        /*0000*/ 	.byte	0x04, 0x37
        /*0002*/ 	.short	(.L_73 - .L_72)
.L_72:
        /*0004*/ 	.word	0x00000082


	//----- nvinfo : EIATTR_KPARAM_INFO
	.align		4
.L_73:
        /*0008*/ 	.byte	0x04, 0x17
        /*000a*/ 	.short	(.L_75 - .L_74)
.L_74:
        /*000c*/ 	.word	0x00000000
        /*0010*/ 	.short	0x0002
        /*0012*/ 	.short	0x0010
        /*0014*/ 	.byte	0x00, 0xf0, 0x11, 0x00


	//----- nvinfo : EIATTR_KPARAM_INFO
	.align		4
.L_75:
        /*0018*/ 	.byte	0x04, 0x17
        /*001a*/ 	.short	(.L_77 - .L_76)
.L_76:
        /*001c*/ 	.word	0x00000000
        /*0020*/ 	.short	0x0001
        /*0022*/ 	.short	0x0008
        /*0024*/ 	.byte	0x00, 0xf5, 0x21, 0x00


	//----- nvinfo : EIATTR_KPARAM_INFO
	.align		4
.L_77:
        /*0028*/ 	.byte	0x04, 0x17
        /*002a*/ 	.short	(.L_79 - .L_78)
.L_78:
        /*002c*/ 	.word	0x00000000
        /*0030*/ 	.short	0x0000
        /*0032*/ 	.short	0x0000
        /*0034*/ 	.byte	0x00, 0xf5, 0x21, 0x00


	//----- nvinfo : EIATTR_SPARSE_MMA_MASK
	.align		4
.L_79:
        /*0038*/ 	.byte	0x03, 0x50
        /*003a*/ 	.short	0x0000


	//----- nvinfo : EIATTR_MAXREG_COUNT
	.align		4
        /*003c*/ 	.byte	0x03, 0x1b
        /*003e*/ 	.short	0x00ff


	//----- nvinfo : EIATTR_NUM_BARRIERS
	.align		4
        /*0040*/ 	.byte	0x02, 0x4c
        /*0042*/ 	.byte	0x01
	.zero		1


	//----- nvinfo : EIATTR_MERCURY_ISA_VERSION
	.align		4
        /*0044*/ 	.byte	0x03, 0x5f
        /*0046*/ 	.short	0x0101


	//----- nvinfo : EIATTR_VRC_CTA_INIT_COUNT
	.align		4
        /*0048*/ 	.byte	0x02, 0x4a
	.zero		1
	.zero		1


	//----- nvinfo : EIATTR_EXIT_INSTR_OFFSETS
	.align		4
        /*004c*/ 	.byte	0x04, 0x1c
        /*004e*/ 	.short	(.L_81 - .L_80)


	//   ....[0]....
.L_80:
        /*0050*/ 	.word	0x00000530


	//   ....[1]....
        /*0054*/ 	.word	0x00000600


	//----- nvinfo : EIATTR_CRS_STACK_SIZE
	.align		4
.L_81:
        /*0058*/ 	.byte	0x04, 0x1e
        /*005a*/ 	.short	(.L_83 - .L_82)
.L_82:
        /*005c*/ 	.word	0x00000000


	//----- nvinfo : EIATTR_CBANK_PARAM_SIZE
	.align		4
.L_83:
        /*0060*/ 	.byte	0x03, 0x19
        /*0062*/ 	.short	0x0014


	//----- nvinfo : EIATTR_PARAM_CBANK
	.align		4
        /*0064*/ 	.byte	0x04, 0x0a
        /*0066*/ 	.short	(.L_85 - .L_84)
	.align		4
.L_84:
        /*0068*/ 	.word	index@(.nv.constant0.compute_bounding_box)
        /*006c*/ 	.short	0x0380
        /*006e*/ 	.short	0x0014


	//----- nvinfo : EIATTR_SW_WAR
	.align		4
.L_85:
        /*0070*/ 	.byte	0x04, 0x36
        /*0072*/ 	.short	(.L_87 - .L_86)
.L_86:
        /*0074*/ 	.word	0x00000008
.L_87:


//--------------------- .nv.info.compute_overlap_density --------------------------
	.section	.nv.info.compute_overlap_density,"",@"SHT_CUDA_INFO"
	.sectionflags	@""
	.align	4


	//----- nvinfo : EIATTR_CUDA_API_VERSION
	.align		4
        /*0000*/ 	.byte	0x04, 0x37
        /*0002*/ 	.short	(.L_89 - .L_88)
.L_88:
        /*0004*/ 	.word	0x00000082


	//----- nvinfo : EIATTR_KPARAM_INFO
	.align		4
.L_89:
        /*0008*/ 	.byte	0x04, 0x17
        /*000a*/ 	.short	(.L_91 - .L_90)
.L_90:
        /*000c*/ 	.word	0x00000000
        /*0010*/ 	.short	0x0002
        /*0012*/ 	.short	0x0010
        /*0014*/ 	.byte	0x00, 0xf0, 0x11, 0x00


	//----- nvinfo : EIATTR_KPARAM_INFO
	.align		4
.L_91:
        /*0018*/ 	.byte	0x04, 0x17
        /*001a*/ 	.short	(.L_93 - .L_92)
.L_92:
        /*001c*/ 	.word	0x00000000
        /*0020*/ 	.short	0x0001
        /*0022*/ 	.short	0x0008
        /*0024*/ 	.byte	0x00, 0xf5, 0x21, 0x00


	//----- nvinfo : EIATTR_KPARAM_INFO
	.align		4
.L_93:
        /*0028*/ 	.byte	0x04, 0x17
        /*002a*/ 	.short	(.L_95 - .L_94)
.L_94:
        /*002c*/ 	.word	0x00000000
        /*0030*/ 	.short	0x0000
        /*0032*/ 	.short	0x0000
        /*0034*/ 	.byte	0x00, 0xf5, 0x21, 0x00


	//----- nvinfo : EIATTR_SPARSE_MMA_MASK
	.align		4
.L_95:
        /*0038*/ 	.byte	0x03, 0x50
        /*003a*/ 	.short	0x0000


	//----- nvinfo : EIATTR_MAXREG_COUNT
	.align		4
        /*003c*/ 	.byte	0x03, 0x1b
        /*003e*/ 	.short	0x00ff


	//----- nvinfo : EIATTR_MERCURY_ISA_VERSION
	.align		4
        /*0040*/ 	.byte	0x03, 0x5f
        /*0042*/ 	.short	0x0101


	//----- nvinfo : EIATTR_VRC_CTA_INIT_COUNT
	.align		4
        /*0044*/ 	.byte	0x02, 0x4a
	.zero		1
	.zero		1


	//----- nvinfo : EIATTR_EXIT_INSTR_OFFSETS
	.align		4
        /*0048*/ 	.byte	0x04, 0x1c
        /*004a*/ 	.short	(.L_97 - .L_96)


	//   ....[0]....
.L_96:
        /*004c*/ 	.word	0x00000070


	//   ....[1]....
        /*0050*/ 	.word	0x00001d80


	//----- nvinfo : EIATTR_CRS_STACK_SIZE
	.align		4
.L_97:
        /*0054*/ 	.byte	0x04, 0x1e
        /*0056*/ 	.short	(.L_99 - .L_98)
.L_98:
        /*0058*/ 	.word	0x00000000


	//----- nvinfo : EIATTR_CBANK_PARAM_SIZE
	.align		4
.L_99:
        /*005c*/ 	.byte	0x03, 0x19
        /*005e*/ 	.short	0x0014


	//----- nvinfo : EIATTR_PARAM_CBANK
	.align		4
        /*0060*/ 	.byte	0x04, 0x0a
        /*0062*/ 	.short	(.L_101 - .L_100)
	.align		4
.L_100:
        /*0064*/ 	.word	index@(.nv.constant0.compute_overlap_density)
        /*0068*/ 	.short	0x0380
        /*006a*/ 	.short	0x0014


	//----- nvinfo : EIATTR_SW_WAR
	.align		4
.L_101:
        /*006c*/ 	.byte	0x04, 0x36
        /*006e*/ 	.short	(.L_103 - .L_102)
.L_102:
        /*0070*/ 	.word	0x00000008
.L_103:


//--------------------- .nv.callgraph             --------------------------
	.section	.nv.callgraph,"",@"SHT_CUDA_CALLGRAPH"
	.align	4
	.sectionentsize	8
	.align		4
        /*0000*/ 	.word	0x00000000
	.align		4
        /*0004*/ 	.word	0xffffffff
	.align		4
        /*0008*/ 	.word	0x00000000
	.align		4
        /*000c*/ 	.word	0xfffffffe
	.align		4
        /*0010*/ 	.word	0x00000000
	.align		4
        /*0014*/ 	.word	0xfffffffd
	.align		4
        /*0018*/ 	.word	0x00000000
	.align		4
        /*001c*/ 	.word	0xfffffffc


//--------------------- .text.compute_curvature_stress --------------------------
	.section	.text.compute_curvature_stress,"ax",@progbits
	.align	128
        .global         compute_curvature_stress
        .type           compute_curvature_stress,@function
        .size           compute_curvature_stress,(.L_x_338 - compute_curvature_stress)
        .other          compute_curvature_stress,@"STO_CUDA_ENTRY STV_DEFAULT"
compute_curvature_stress:
.text.compute_curvature_stress:
[----:B------:R-:W-:Y:S01]  /*0000*/  LDC R1, c[0x0][0x37c] ;  /* 0x0000df00ff017b82 */ /* 0x000fe20000000800 */
[----:B------:R-:W0:Y:S07]  /*0010*/  S2R R3, SR_TID.X ;  /* 0x0000000000037919 */ /* 0x000e2e0000002100 */
[----:B------:R-:W0:Y:S01]  /*0020*/  S2UR UR4, SR_CTAID.X ;  /* 0x00000000000479c3 */ /* 0x000e220000002500 */
[----:B------:R-:W1:Y:S07]  /*0030*/  LDCU UR5, c[0x0][0x3a0] ;  /* 0x00007400ff0577ac */ /* 0x000e6e0008000800 */
[----:B------:R-:W0:Y:S02]  /*0040*/  LDC R2, c[0x0][0x360] ;  /* 0x0000d800ff027b82 */ /* 0x000e240000000800 */
[----:B0-----:R-:W-:-:S05]  /*0050*/  IMAD R2, R2, UR4, R3 ;  /* 0x0000000402027c24 */ /* 0x001fca000f8e0203 */
[----:B-1----:R-:W-:-:S13]  /*0060*/  ISETP.GE.U32.AND P0, PT, R2, UR5, PT ;  /* 0x0000000502007c0c */ /* 0x002fda000bf06070 */
[----:B------:R-:W-:Y:S05]  /*0070*/  @P0 EXIT ;  /* 0x000000000000094d */ /* 0x000fea0003800000 */
[----:B------:R-:W0:Y:S01]  /*0080*/  LDC.64 R6, c[0x0][0x388] ;  /* 0x0000e200ff067b82 */ /* 0x000e220000000a00 */
[----:B------:R-:W1:Y:S01]  /*0090*/  LDCU.64 UR4, c[0x0][0x358] ;  /* 0x00006b00ff0477ac */ /* 0x000e620008000a00 */
[----:B------:R-:W2:Y:S06]  /*00a0*/  LDCU UR6, c[0x0][0x3a0] ;  /* 0x00007400ff0677ac */ /* 0x000eac0008000800 */
[----:B------:R-:W3:Y:S01]  /*00b0*/  LDC.64 R8, c[0x0][0x380] ;  /* 0x0000e000ff087b82 */ /* 0x000ee20000000a00 */
[----:B0-----:R-:W-:-:S05]  /*00c0*/  IMAD.WIDE.U32 R6, R2, 0x4, R6 ;  /* 0x0000000402067825 */ /* 0x001fca00078e0006 */
[----:B-1----:R-:W4:Y:S04]  /*00d0*/  LDG.E R11, desc[UR4][R6.64] ;  /* 0x00000004060b7981 */ /* 0x002f28000c1e1900 */
[----:B------:R-:W4:Y:S01]  /*00e0*/  LDG.E R18, desc[UR4][R6.64+0x4] ;  /* 0x0000040406127981 */ /* 0x000f22000c1e1900 */
[----:B------:R-:W-:-:S05]  /*00f0*/  SHF.L.U32 R3, R2, 0x1, RZ ;  /* 0x0000000102037819 */ /* 0x000fca00000006ff */
[----:B---3--:R-:W-:Y:S01]  /*0100*/  IMAD.WIDE.U32 R8, R3, 0x4, R8 ;  /* 0x0000000403087825 */ /* 0x008fe200078e0008 */
[----:B----4-:R-:W-:-:S04]  /*0110*/  IADD3 R4, PT, PT, -R11, R18, RZ ;  /* 0x000000120b047210 */ /* 0x010fc80007ffe1ff */
[----:B------:R-:W-:-:S13]  /*0120*/  ISETP.NE.AND P0, PT, R4, RZ, PT ;  /* 0x000000ff0400720c */ /* 0x000fda0003f05270 */
[----:B--2---:R-:W-:Y:S05]  /*0130*/  @!P0 BRA `(.L_x_0) ;  /* 0x00000040000c8947 */ /* 0x004fea0003800000 */
[----:B------:R0:W5:Y:S04]  /*0140*/  LDG.E R5, desc[UR4][R8.64] ;  /* 0x0000000408057981 */ /* 0x000168000c1e1900 */
[----:B------:R0:W5:Y:S01]  /*0150*/  LDG.E R6, desc[UR4][R8.64+0x4] ;  /* 0x0000040408067981 */ /* 0x000162000c1e1900 */
[----:B------:R-:W-:Y:S01]  /*0160*/  MOV R7, R11 ;  /* 0x0000000b00077202 */ /* 0x000fe20000000f00 */
[----:B------:R-:W-:Y:S01]  /*0170*/  BSSY.RECONVERGENT B1, `(.L_x_1) ;  /* 0x00001e3000017945 */ /* 0x000fe20003800200 */
[----:B------:R-:W-:Y:S02]  /*0180*/  HFMA2 R22, -RZ, RZ, 0, 0 ;  /* 0x00000000ff167431 */ /* 0x000fe400000001ff */
[----:B------:R-:W-:-:S13]  /*0190*/  ISETP.GE.U32.AND P0, PT, R7, R18, PT ;  /* 0x000000120700720c */ /* 0x000fda0003f06070 */
[----:B0-----:R-:W-:Y:S05]  /*01a0*/  @P0 BRA `(.L_x_2) ;  /* 0x0000001c007c0947 */ /* 0x001fea0003800000 */
[-C--:B------:R-:W-:Y:S01]  /*01b0*/  IADD3 R0, PT, PT, -R18, R7.reuse, RZ ;  /* 0x0000000712007210 */ /* 0x080fe20007ffe1ff */
[----:B------:R-:W-:Y:S01]  /*01c0*/  BSSY.RECONVERGENT B0, `(.L_x_3) ;  /* 0x00000f5000007945 */ /* 0x000fe20003800200 */
[----:B------:R-:W-:Y:S02]  /*01d0*/  LOP3.LUT R21, R4, 0x7, RZ, 0xc0, !PT ;  /* 0x0000000704157812 */ /* 0x000fe400078ec0ff */
[----:B------:R-:W-:Y:S02]  /*01e0*/  ISETP.GT.U32.AND P0, PT, R0, -0x8, PT ;  /* 0xfffffff80000780c */ /* 0x000fe40003f04070 */
[----:B------:R-:W-:Y:S02]  /*01f0*/  MOV R22, RZ ;  /* 0x000000ff00167202 */ /* 0x000fe40000000f00 */
[----:B------:R-:W-:-:S09]  /*0200*/  MOV R15, R7 ;  /* 0x00000007000f7202 */ /* 0x000fd20000000f00 */
[----:B------:R-:W-:Y:S05]  /*0210*/  @P0 BRA `(.L_x_4) ;  /* 0x0000000c00bc0947 */ /* 0x000fea0003800000 */
[----:B------:R-:W0:Y:S01]  /*0220*/  LDC.64 R10, c[0x0][0x390] ;  /* 0x0000e400ff0a7b82 */ /* 0x000e220000000a00 */
[----:B------:R-:W-:Y:S02]  /*0230*/  LOP3.LUT R19, R4, 0xfffffff8, RZ, 0xc0, !PT ;  /* 0xfffffff804137812 */ /* 0x000fe400078ec0ff */
[----:B------:R-:W-:Y:S02]  /*0240*/  MOV R22, RZ ;  /* 0x000000ff00167202 */ /* 0x000fe40000000f00 */
[----:B------:R-:W-:Y:S02]  /*0250*/  MOV R15, R7 ;  /* 0x00000007000f7202 */ /* 0x000fe40000000f00 */
[----:B------:R-:W-:Y:S01]  /*0260*/  IADD3 R19, PT, PT, -R19, RZ, RZ ;  /* 0x000000ff13137210 */ /* 0x000fe20007ffe1ff */
[----:B------:R-:W1:Y:S01]  /*0270*/  LDC.64 R8, c[0x0][0x380] ;  /* 0x0000e000ff087b82 */ /* 0x000e620000000a00 */
[----:B0-----:R-:W-:-:S03]  /*0280*/  IMAD.WIDE.U32 R10, R7, 0x4, R10 ;  /* 0x00000004070a7825 */ /* 0x001fc600078e000a */
[----:B------:R-:W-:-:S04]  /*0290*/  IADD3 R10, P0, PT, R10, 0x10, RZ ;  /* 0x000000100a0a7810 */ /* 0x000fc80007f1e0ff */
[----:B------:R-:W-:-:S09]  /*02a0*/  IADD3.X R11, PT, PT, RZ, R11, RZ, P0, !PT ;  /* 0x0000000bff0b7210 */ /* 0x000fd200007fe4ff */
.L_x_45:
[----:B------:R-:W2:Y:S01]  /*02b0*/  LDG.E R13, desc[UR4][R10.64+-0x10] ;  /* 0xfffff0040a0d7981 */ /* 0x000ea2000c1e1900 */
[----:B------:R-:W-:Y:S01]  /*02c0*/  IADD3 R19, PT, PT, R19, 0x8, RZ ;  /* 0x0000000813137810 */ /* 0x000fe20007ffe0ff */
[----:B------:R-:W-:Y:S03]  /*02d0*/  BSSY.RECONVERGENT B2, `(.L_x_5) ;  /* 0x000001b000027945 */ /* 0x000fe60003800200 */
[----:B------:R-:W-:Y:S02]  /*02e0*/  ISETP.NE.AND P0, PT, R19, RZ, PT ;  /* 0x000000ff1300720c */ /* 0x000fe40003f05270 */
[----:B--2---:R-:W-:-:S13]  /*02f0*/  ISETP.GE.U32.AND P1, PT, R13, UR6, PT ;  /* 0x000000060d007c0c */ /* 0x004fda000bf26070 */
[----:B------:R-:W-:Y:S05]  /*0300*/  @P1 BRA `(.L_x_6) ;  /* 0x00000000005c1947 */ /* 0x000fea0003800000 */
[----:B------:R-:W-:-:S05]  /*0310*/  SHF.L.U32 R13, R13, 0x1, RZ ;  /* 0x000000010d0d7819 */ /* 0x000fca00000006ff */
[----:B-1----:R-:W-:-:S05]  /*0320*/  IMAD.WIDE.U32 R12, R13, 0x4, R8 ;  /* 0x000000040d0c7825 */ /* 0x002fca00078e0008 */
[----:B------:R-:W2:Y:S04]  /*0330*/  LDG.E R3, desc[UR4][R12.64+0x4] ;  /* 0x000004040c037981 */ /* 0x000ea8000c1e1900 */
[----:B------:R-:W3:Y:S01]  /*0340*/  LDG.E R0, desc[UR4][R12.64] ;  /* 0x000000040c007981 */ /* 0x000ee2000c1e1900 */
[----:B------:R-:W-:Y:S01]  /*0350*/  BSSY.RECONVERGENT B3, `(.L_x_7) ;  /* 0x0000011000037945 */ /* 0x000fe20003800200 */
[----:B--2--5:R-:W-:Y:S01]  /*0360*/  FADD R3, R6, -R3 ;  /* 0x8000000306037221 */ /* 0x024fe20000000000 */
[----:B---3--:R-:W-:-:S03]  /*0370*/  FADD R0, R5, -R0 ;  /* 0x8000000005007221 */ /* 0x008fc60000000000 */
[----:B------:R-:W-:-:S04]  /*0380*/  FMUL R3, R3, R3 ;  /* 0x0000000303037220 */ /* 0x000fc80000400000 */
[----:B------:R-:W-:-:S04]  /*0390*/  FFMA R3, R0, R0, R3 ;  /* 0x0000000000037223 */ /* 0x000fc80000000003 */
[----:B------:R0:W1:Y:S01]  /*03a0*/  MUFU.RSQ R14, R3 ;  /* 0x00000003000e7308 */ /* 0x0000620000001400 */
[----:B------:R-:W-:-:S04]  /*03b0*/  IADD3 R0, PT, PT, R3, -0xd000000, RZ ;  /* 0xf300000003007810 */ /* 0x000fc80007ffe0ff */
[----:B------:R-:W-:-:S13]  /*03c0*/  ISETP.GT.U32.AND P1, PT, R0, 0x727fffff, PT ;  /* 0x727fffff0000780c */ /* 0x000fda0003f24070 */
[----:B01----:R-:W-:Y:S05]  /*03d0*/  @!P1 BRA `(.L_x_8) ;  /* 0x0000000000109947 */ /* 0x003fea0003800000 */
[----:B------:R-:W-:Y:S02]  /*03e0*/  MOV R0, R3 ;  /* 0x0000000300007202 */ /* 0x000fe40000000f00 */
[----:B------:R-:W-:-:S07]  /*03f0*/  MOV R12, 0x410 ;  /* 0x00000410000c7802 */ /* 0x000fce0000000f00 */
[----:B------:R-:W-:Y:S05]  /*0400*/  CALL.REL.NOINC `($__internal_0_$__cuda_sm20_sqrt_rn_f32_slowpath) ;  /* 0x0000003c00687944 */ /* 0x000fea0003c00000 */
[----:B------:R-:W-:Y:S05]  /*0410*/  BRA `(.L_x_9) ;  /* 0x0000000000107947 */ /* 0x000fea0003800000 */
.L_x_8:
[----:B------:R-:W-:Y:S01]  /*0420*/  FMUL.FTZ R0, R3, R14 ;  /* 0x0000000e03007220 */ /* 0x000fe20000410000 */
[----:B------:R-:W-:-:S03]  /*0430*/  FMUL.FTZ R12, R14, 0.5 ;  /* 0x3f0000000e0c7820 */ /* 0x000fc60000410000 */
[----:B------:R-:W-:-:S04]  /*0440*/  FFMA R3, -R0, R0, R3 ;  /* 0x0000000000037223 */ /* 0x000fc80000000103 */
[----:B------:R-:W-:-:S07]  /*0450*/  FFMA R0, R3, R12, R0 ;  /* 0x0000000c03007223 */ /* 0x000fce0000000000 */
.L_x_9:
[----:B------:R-:W-:Y:S05]  /*0460*/  BSYNC.RECONVERGENT B3 ;  /* 0x0000000000037941 */ /* 0x000fea0003800200 */
.L_x_7:
[----:B------:R-:W-:-:S07]  /*0470*/  FADD R22, R22, R0 ;  /* 0x0000000016167221 */ /* 0x000fce0000000000 */
.L_x_6:
[----:B------:R-:W-:Y:S05]  /*0480*/  BSYNC.RECONVERGENT B2 ;  /* 0x0000000000027941 */ /* 0x000fea0003800200 */
.L_x_5:
[----:B------:R-:W2:Y:S01]  /*0490*/  LDG.E R13, desc[UR4][R10.64+-0xc] ;  /* 0xfffff4040a0d7981 */ /* 0x000ea2000c1e1900 */
[----:B------:R-:W-:Y:S01]  /*04a0*/  BSSY.RECONVERGENT B2, `(.L_x_10) ;  /* 0x000001a000027945 */ /* 0x000fe20003800200 */
        /* <DEDUP_REMOVED lines=19> */
.L_x_13:
[----:B------:R-:W-:Y:S01]  /*05e0*/  FMUL.FTZ R0, R3, R14 ;  /* 0x0000000e03007220 */ /* 0x000fe20000410000 */
[----:B------:R-:W-:-:S03]  /*05f0*/  FMUL.FTZ R12, R14, 0.5 ;  /* 0x3f0000000e0c7820 */ /* 0x000fc60000410000 */
[----:B------:R-:W-:-:S04]  /*0600*/  FFMA R3, -R0, R0, R3 ;  /* 0x0000000000037223 */ /* 0x000fc80000000103 */
[----:B------:R-:W-:-:S07]  /*0610*/  FFMA R0, R3, R12, R0 ;  /* 0x0000000c03007223 */ /* 0x000fce0000000000 */
.L_x_14:
[----:B------:R-:W-:Y:S05]  /*0620*/  BSYNC.RECONVERGENT B3 ;  /* 0x0000000000037941 */ /* 0x000fea0003800200 */
.L_x_12:
[----:B------:R-:W-:-:S07]  /*0630*/  FADD R22, R22, R0 ;  /* 0x0000000016167221 */ /* 0x000fce0000000000 */
.L_x_11:
[----:B------:R-:W-:Y:S05]  /*0640*/  BSYNC.RECONVERGENT B2 ;  /* 0x0000000000027941 */ /* 0x000fea0003800200 */
.L_x_10:
        /* <DEDUP_REMOVED lines=21> */
.L_x_18:
[----:B------:R-:W-:Y:S01]  /*07a0*/  FMUL.FTZ R0, R3, R14 ;  /* 0x0000000e03007220 */ /* 0x000fe20000410000 */
[----:B------:R-:W-:-:S03]  /*07b0*/  FMUL.FTZ R12, R14, 0.5 ;  /* 0x3f0000000e0c7820 */ /* 0x000fc60000410000 */
[----:B------:R-:W-:-:S04]  /*07c0*/  FFMA R3, -R0, R0, R3 ;  /* 0x0000000000037223 */ /* 0x000fc80000000103 */
[----:B------:R-:W-:-:S07]  /*07d0*/  FFMA R0, R3, R12, R0 ;  /* 0x0000000c03007223 */ /* 0x000fce0000000000 */
.L_x_19:
[----:B------:R-:W-:Y:S05]  /*07e0*/  BSYNC.RECONVERGENT B3 ;  /* 0x0000000000037941 */ /* 0x000fea0003800200 */
.L_x_17:
[----:B------:R-:W-:-:S07]  /*07f0*/  FADD R22, R22, R0 ;  /* 0x0000000016167221 */ /* 0x000fce0000000000 */
.L_x_16:
[----:B------:R-:W-:Y:S05]  /*0800*/  BSYNC.RECONVERGENT B2 ;  /* 0x0000000000027941 */ /* 0x000fea0003800200 */
.L_x_15:
        /* <DEDUP_REMOVED lines=21> */
.L_x_23:
[----:B------:R-:W-:Y:S01]  /*0960*/  FMUL.FTZ R0, R3, R14 ;  /* 0x0000000e03007220 */ /* 0x000fe20000410000 */
[----:B------:R-:W-:-:S03]  /*0970*/  FMUL.FTZ R12, R14, 0.5 ;  /* 0x3f0000000e0c7820 */ /* 0x000fc60000410000 */
[----:B------:R-:W-:-:S04]  /*0980*/  FFMA R3, -R0, R0, R3 ;  /* 0x0000000000037223 */ /* 0x000fc80000000103 */
[----:B------:R-:W-:-:S07]  /*0990*/  FFMA R0, R3, R12, R0 ;  /* 0x0000000c03007223 */ /* 0x000fce0000000000 */
.L_x_24:
[----:B------:R-:W-:Y:S05]  /*09a0*/  BSYNC.RECONVERGENT B3 ;  /* 0x0000000000037941 */ /* 0x000fea0003800200 */
.L_x_22:
[----:B------:R-:W-:-:S07]  /*09b0*/  FADD R22, R22, R0 ;  /* 0x0000000016167221 */ /* 0x000fce0000000000 */
.L_x_21:
[----:B------:R-:W-:Y:S05]  /*09c0*/  BSYNC.RECONVERGENT B2 ;  /* 0x0000000000027941 */ /* 0x000fea0003800200 */
.L_x_20:
        /* <DEDUP_REMOVED lines=21> */
.L_x_28:
[----:B------:R-:W-:Y:S01]  /*0b20*/  FMUL.FTZ R0, R3, R14 ;  /* 0x0000000e03007220 */ /* 0x000fe20000410000 */
[----:B------:R-:W-:-:S03]  /*0b30*/  FMUL.FTZ R12, R14, 0.5 ;  /* 0x3f0000000e0c7820 */ /* 0x000fc60000410000 */
[----:B------:R-:W-:-:S04]  /*0b40*/  FFMA R3, -R0, R0, R3 ;  /* 0x0000000000037223 */ /* 0x000fc80000000103 */
[----:B------:R-:W-:-:S07]  /*0b50*/  FFMA R0, R3, R12, R0 ;  /* 0x0000000c03007223 */ /* 0x000fce0000000000 */
.L_x_29:
[----:B------:R-:W-:Y:S05]  /*0b60*/  BSYNC.RECONVERGENT B3 ;  /* 0x0000000000037941 */ /* 0x000fea0003800200 */
.L_x_27:
[----:B------:R-:W-:-:S07]  /*0b70*/  FADD R22, R22, R0 ;  /* 0x0000000016167221 */ /* 0x000fce0000000000 */
.L_x_26:
[----:B------:R-:W-:Y:S05]  /*0b80*/  BSYNC.RECONVERGENT B2 ;  /* 0x0000000000027941 */ /* 0x000fea0003800200 */
.L_x_25:
        /* <DEDUP_REMOVED lines=21> */
.L_x_33:
[----:B------:R-:W-:Y:S01]  /*0ce0*/  FMUL.FTZ R0, R3, R14 ;  /* 0x0000000e03007220 */ /* 0x000fe20000410000 */
[----:B------:R-:W-:-:S03]  /*0cf0*/  FMUL.FTZ R12, R14, 0.5 ;  /* 0x3f0000000e0c7820 */ /* 0x000fc60000410000 */
[----:B------:R-:W-:-:S04]  /*0d00*/  FFMA R3, -R0, R0, R3 ;  /* 0x0000000000037223 */ /* 0x000fc80000000103 */
[----:B------:R-:W-:-:S07]  /*0d10*/  FFMA R0, R3, R12, R0 ;  /* 0x0000000c03007223 */ /* 0x000fce0000000000 */
.L_x_34:
[----:B------:R-:W-:Y:S05]  /*0d20*/  BSYNC.RECONVERGENT B3 ;  /* 0x0000000000037941 */ /* 0x000fea0003800200 */
.L_x_32:
[----:B------:R-:W-:-:S07]  /*0d30*/  FADD R22, R22, R0 ;  /* 0x0000000016167221 */ /* 0x000fce0000000000 */
.L_x_31:
[----:B------:R-:W-:Y:S05]  /*0d40*/  BSYNC.RECONVERGENT B2 ;  /* 0x0000000000027941 */ /* 0x000fea0003800200 */
.L_x_30:
        /* <DEDUP_REMOVED lines=21> */
.L_x_38:
[----:B------:R-:W-:Y:S01]  /*0ea0*/  FMUL.FTZ R0, R3, R14 ;  /* 0x0000000e03007220 */ /* 0x000fe20000410000 */
[----:B------:R-:W-:-:S03]  /*0eb0*/  FMUL.FTZ R12, R14, 0.5 ;  /* 0x3f0000000e0c7820 */ /* 0x000fc60000410000 */
[----:B------:R-:W-:-:S04]  /*0ec0*/  FFMA R3, -R0, R0, R3 ;  /* 0x0000000000037223 */ /* 0x000fc80000000103 */
[----:B------:R-:W-:-:S07]  /*0ed0*/  FFMA R0, R3, R12, R0 ;  /* 0x0000000c03007223 */ /* 0x000fce0000000000 */
.L_x_39:
[----:B------:R-:W-:Y:S05]  /*0ee0*/  BSYNC.RECONVERGENT B3 ;  /* 0x0000000000037941 */ /* 0x000fea0003800200 */
.L_x_37:
[----:B------:R-:W-:-:S07]  /*0ef0*/  FADD R22, R22, R0 ;  /* 0x0000000016167221 */ /* 0x000fce0000000000 */
.L_x_36:
[----:B------:R-:W-:Y:S05]  /*0f00*/  BSYNC.RECONVERGENT B2 ;  /* 0x0000000000027941 */ /* 0x000fea0003800200 */
.L_x_35:
        /* <DEDUP_REMOVED lines=21> */
.L_x_43:
[----:B------:R-:W-:Y:S01]  /*1060*/  FMUL.FTZ R0, R3, R14 ;  /* 0x0000000e03007220 */ /* 0x000fe20000410000 */
[----:B------:R-:W-:-:S03]  /*1070*/  FMUL.FTZ R12, R14, 0.5 ;  /* 0x3f0000000e0c7820 */ /* 0x000fc60000410000 */
[----:B------:R-:W-:-:S04]  /*1080*/  FFMA R3, -R0, R0, R3 ;  /* 0x0000000000037223 */ /* 0x000fc80000000103 */
[----:B------:R-:W-:-:S07]  /*1090*/  FFMA R0, R3, R12, R0 ;  /* 0x0000000c03007223 */ /* 0x000fce0000000000 */
.L_x_44:
[----:B------:R-:W-:Y:S05]  /*10a0*/  BSYNC.RECONVERGENT B3 ;  /* 0x0000000000037941 */ /* 0x000fea0003800200 */
.L_x_42:
[----:B------:R-:W-:-:S07]  /*10b0*/  FADD R22, R22, R0 ;  /* 0x0000000016167221 */ /* 0x000fce0000000000 */
.L_x_41:
[----:B------:R-:W-:Y:S05]  /*10c0*/  BSYNC.RECONVERGENT B2 ;  /* 0x0000000000027941 */ /* 0x000fea0003800200 */
.L_x_40:
[----:B------:R-:W-:Y:S02]  /*10d0*/  IADD3 R10, P1, PT, R10, 0x20, RZ ;  /* 0x000000200a0a7810 */ /* 0x000fe40007f3e0ff */
[----:B------:R-:W-:Y:S02]  /*10e0*/  IADD3 R15, PT, PT, R15, 0x8, RZ ;  /* 0x000000080f0f7810 */ /* 0x000fe40007ffe0ff */
[----:B------:R-:W-:Y:S01]  /*10f0*/  IADD3.X R11, PT, PT, RZ, R11, RZ, P1, !PT ;  /* 0x0000000bff0b7210 */ /* 0x000fe20000ffe4ff */
[----:B------:R-:W-:Y:S08]  /*1100*/  @P0 BRA `(.L_x_45) ;  /* 0xfffffff000680947 */ /* 0x000ff0000383ffff */
.L_x_4:
[----:B------:R-:W-:Y:S05]  /*1110*/  BSYNC.RECONVERGENT B0 ;  /* 0x0000000000007941 */ /* 0x000fea0003800200 */
.L_x_3:
[----:B------:R-:W-:-:S13]  /*1120*/  ISETP.NE.AND P0, PT, R21, RZ, PT ;  /* 0x000000ff1500720c */ /* 0x000fda0003f05270 */
[----:B------:R-:W-:Y:S05]  /*1130*/  @!P0 BRA `(.L_x_2) ;  /* 0x0000000c00988947 */ /* 0x000fea0003800000 */
[----:B------:R-:W-:Y:S01]  /*1140*/  ISETP.GE.U32.AND P0, PT, R21, 0x4, PT ;  /* 0x000000041500780c */ /* 0x000fe20003f06070 */
[----:B------:R-:W-:Y:S01]  /*1150*/  BSSY.RECONVERGENT B0, `(.L_x_46) ;  /* 0x000007e000007945 */ /* 0x000fe20003800200 */
[----:B------:R-:W-:-:S11]  /*1160*/  LOP3.LUT R19, R4, 0x3, RZ, 0xc0, !PT ;  /* 0x0000000304137812 */ /* 0x000fd600078ec0ff */
[----:B------:R-:W-:Y:S05]  /*1170*/  @!P0 BRA `(.L_x_47) ;  /* 0x0000000400ec8947 */ /* 0x000fea0003800000 */
[----:B-1----:R-:W0:Y:S01]  /*1180*/  LDC.64 R8, c[0x0][0x390] ;  /* 0x0000e400ff087b82 */ /* 0x002e220000000a00 */
[----:B------:R-:W1:Y:S01]  /*1190*/  LDCU UR7, c[0x0][0x3a0] ;  /* 0x00007400ff0777ac */ /* 0x000e620008000800 */
[----:B0-----:R-:W-:-:S05]  /*11a0*/  IMAD.WIDE.U32 R8, R15, 0x4, R8 ;  /* 0x000000040f087825 */ /* 0x001fca00078e0008 */
[----:B------:R-:W1:Y:S01]  /*11b0*/  LDG.E R3, desc[UR4][R8.64] ;  /* 0x0000000408037981 */ /* 0x000e62000c1e1900 */
[----:B------:R-:W-:Y:S01]  /*11c0*/  BSSY.RECONVERGENT B2, `(.L_x_48) ;  /* 0x000001b000027945 */ /* 0x000fe20003800200 */
[----:B-1----:R-:W-:-:S13]  /*11d0*/  ISETP.GE.U32.AND P0, PT, R3, UR7, PT ;  /* 0x0000000703007c0c */ /* 0x002fda000bf06070 */
[----:B------:R-:W-:Y:S05]  /*11e0*/  @P0 BRA `(.L_x_49) ;  /* 0x0000000000600947 */ /* 0x000fea0003800000 */
[----:B------:R-:W0:Y:S01]  /*11f0*/  LDC.64 R10, c[0x0][0x380] ;  /* 0x0000e000ff0a7b82 */ /* 0x000e220000000a00 */
[----:B------:R-:W-:-:S05]  /*1200*/  SHF.L.U32 R3, R3, 0x1, RZ ;  /* 0x0000000103037819 */ /* 0x000fca00000006ff */
[----:B0-----:R-:W-:-:S05]  /*1210*/  IMAD.WIDE.U32 R10, R3, 0x4, R10 ;  /* 0x00000004030a7825 */ /* 0x001fca00078e000a */
        /* <DEDUP_REMOVED lines=15> */
.L_x_51:
[----:B------:R-:W-:Y:S01]  /*1310*/  FMUL.FTZ R0, R3, R12 ;  /* 0x0000000c03007220 */ /* 0x000fe20000410000 */
[----:B------:R-:W-:-:S03]  /*1320*/  FMUL.FTZ R10, R12, 0.5 ;  /* 0x3f0000000c0a7820 */ /* 0x000fc60000410000 */
[----:B------:R-:W-:-:S04]  /*1330*/  FFMA R3, -R0, R0, R3 ;  /* 0x0000000000037223 */ /* 0x000fc80000000103 */
[----:B------:R-:W-:-:S07]  /*1340*/  FFMA R0, R3, R10, R0 ;  /* 0x0000000a03007223 */ /* 0x000fce0000000000 */
.L_x_52:
[----:B------:R-:W-:Y:S05]  /*1350*/  BSYNC.RECONVERGENT B3 ;  /* 0x0000000000037941 */ /* 0x000fea0003800200 */
.L_x_50:
[----:B------:R-:W-:-:S07]  /*1360*/  FADD R22, R22, R0 ;  /* 0x0000000016167221 */ /* 0x000fce0000000000 */
.L_x_49:
[----:B------:R-:W-:Y:S05]  /*1370*/  BSYNC.RECONVERGENT B2 ;  /* 0x0000000000027941 */ /* 0x000fea0003800200 */
.L_x_48:
[----:B------:R-:W2:Y:S01]  /*1380*/  LDG.E R3, desc[UR4][R8.64+0x4] ;  /* 0x0000040408037981 */ /* 0x000ea2000c1e1900 */
[----:B------:R-:W2:Y:S01]  /*1390*/  LDCU UR7, c[0x0][0x3a0] ;  /* 0x00007400ff0777ac */ /* 0x000ea20008000800 */
[----:B------:R-:W-:Y:S01]  /*13a0*/  BSSY.RECONVERGENT B2, `(.L_x_53) ;  /* 0x000001b000027945 */ /* 0x000fe20003800200 */
[----:B--2---:R-:W-:-:S13]  /*13b0*/  ISETP.GE.U32.AND P0, PT, R3, UR7, PT ;  /* 0x0000000703007c0c */ /* 0x004fda000bf06070 */
        /* <DEDUP_REMOVED lines=19> */
.L_x_56:
[----:B------:R-:W-:Y:S01]  /*14f0*/  FMUL.FTZ R0, R3, R12 ;  /* 0x0000000c03007220 */ /* 0x000fe20000410000 */
[----:B------:R-:W-:-:S03]  /*1500*/  FMUL.FTZ R10, R12, 0.5 ;  /* 0x3f0000000c0a7820 */ /* 0x000fc60000410000 */
[----:B------:R-:W-:-:S04]  /*1510*/  FFMA R3, -R0, R0, R3 ;  /* 0x0000000000037223 */ /* 0x000fc80000000103 */
[----:B------:R-:W-:-:S07]  /*1520*/  FFMA R0, R3, R10, R0 ;  /* 0x0000000a03007223 */ /* 0x000fce0000000000 */
.L_x_57:
[----:B------:R-:W-:Y:S05]  /*1530*/  BSYNC.RECONVERGENT B3 ;  /* 0x0000000000037941 */ /* 0x000fea0003800200 */
.L_x_55:
[----:B------:R-:W-:-:S07]  /*1540*/  FADD R22, R22, R0 ;  /* 0x0000000016167221 */ /* 0x000fce0000000000 */
.L_x_54:
[----:B------:R-:W-:Y:S05]  /*1550*/  BSYNC.RECONVERGENT B2 ;  /* 0x0000000000027941 */ /* 0x000fea0003800200 */
.L_x_53:
        /* <DEDUP_REMOVED lines=23> */
.L_x_61:
[----:B------:R-:W-:Y:S01]  /*16d0*/  FMUL.FTZ R0, R3, R12 ;  /* 0x0000000c03007220 */ /* 0x000fe20000410000 */
[----:B------:R-:W-:-:S03]  /*16e0*/  FMUL.FTZ R10, R12, 0.5 ;  /* 0x3f0000000c0a7820 */ /* 0x000fc60000410000 */
[----:B------:R-:W-:-:S04]  /*16f0*/  FFMA R3, -R0, R0, R3 ;  /* 0x0000000000037223 */ /* 0x000fc80000000103 */
[----:B------:R-:W-:-:S07]  /*1700*/  FFMA R0, R3, R10, R0 ;  /* 0x0000000a03007223 */ /* 0x000fce0000000000 */
.L_x_62:
[----:B------:R-:W-:Y:S05]  /*1710*/  BSYNC.RECONVERGENT B3 ;  /* 0x0000000000037941 */ /* 0x000fea0003800200 */
.L_x_60:
[----:B------:R-:W-:-:S07]  /*1720*/  FADD R22, R22, R0 ;  /* 0x0000000016167221 */ /* 0x000fce0000000000 */
.L_x_59:
[----:B------:R-:W-:Y:S05]  /*1730*/  BSYNC.RECONVERGENT B2 ;  /* 0x0000000000027941 */ /* 0x000fea0003800200 */
.L_x_58:
        /* <DEDUP_REMOVED lines=23> */
.L_x_66:
[----:B------:R-:W-:Y:S01]  /*18b0*/  FMUL.FTZ R0, R3, R10 ;  /* 0x0000000a03007220 */ /* 0x000fe20000410000 */
[----:B------:R-:W-:-:S03]  /*18c0*/  FMUL.FTZ R8, R10, 0.5 ;  /* 0x3f0000000a087820 */ /* 0x000fc60000410000 */
[----:B------:R-:W-:-:S04]  /*18d0*/  FFMA R3, -R0, R0, R3 ;  /* 0x0000000000037223 */ /* 0x000fc80000000103 */
[----:B------:R-:W-:-:S07]  /*18e0*/  FFMA R0, R3, R8, R0 ;  /* 0x0000000803007223 */ /* 0x000fce0000000000 */
.L_x_67:
[----:B------:R-:W-:Y:S05]  /*18f0*/  BSYNC.RECONVERGENT B3 ;  /* 0x0000000000037941 */ /* 0x000fea0003800200 */
.L_x_65:
[----:B------:R-:W-:-:S07]  /*1900*/  FADD R22, R22, R0 ;  /* 0x0000000016167221 */ /* 0x000fce0000000000 */
.L_x_64:
[----:B------:R-:W-:Y:S05]  /*1910*/  BSYNC.RECONVERGENT B2 ;  /* 0x0000000000027941 */ /* 0x000fea0003800200 */
.L_x_63:
[----:B------:R-:W-:-:S07]  /*1920*/  IADD3 R15, PT, PT, R15, 0x4, RZ ;  /* 0x000000040f0f7810 */ /* 0x000fce0007ffe0ff */
.L_x_47:
[----:B------:R-:W-:Y:S05]  /*1930*/  BSYNC.RECONVERGENT B0 ;  /* 0x0000000000007941 */ /* 0x000fea0003800200 */
.L_x_46:
[----:B------:R-:W-:-:S13]  /*1940*/  ISETP.NE.AND P0, PT, R19, RZ, PT ;  /* 0x000000ff1300720c */ /* 0x000fda0003f05270 */
[----:B------:R-:W-:Y:S05]  /*1950*/  @!P0 BRA `(.L_x_2) ;  /* 0x0000000400908947 */ /* 0x000fea0003800000 */
[----:B------:R-:W-:Y:S01]  /*1960*/  ISETP.NE.AND P0, PT, R19, 0x1, PT ;  /* 0x000000011300780c */ /* 0x000fe20003f05270 */
[----:B------:R-:W-:-:S12]  /*1970*/  BSSY.RECONVERGENT B0, `(.L_x_68) ;  /* 0x0000041000007945 */ /* 0x000fd80003800200 */
        /* <DEDUP_REMOVED lines=26> */
.L_x_73:
[----:B------:R-:W-:Y:S01]  /*1b20*/  FMUL.FTZ R0, R3, R12 ;  /* 0x0000000c03007220 */ /* 0x000fe20000410000 */
[----:B------:R-:W-:-:S03]  /*1b30*/  FMUL.FTZ R10, R12, 0.5 ;  /* 0x3f0000000c0a7820 */ /* 0x000fc60000410000 */
[----:B------:R-:W-:-:S04]  /*1b40*/  FFMA R3, -R0, R0, R3 ;  /* 0x0000000000037223 */ /* 0x000fc80000000103 */
[----:B------:R-:W-:-:S07]  /*1b50*/  FFMA R0, R3, R10, R0 ;  /* 0x0000000a03007223 */ /* 0x000fce0000000000 */
.L_x_74:
[----:B------:R-:W-:Y:S05]  /*1b60*/  BSYNC.RECONVERGENT B3 ;  /* 0x0000000000037941 */ /* 0x000fea0003800200 */
.L_x_72:
[----:B------:R-:W-:-:S07]  /*1b70*/  FADD R22, R22, R0 ;  /* 0x0000000016167221 */ /* 0x000fce0000000000 */
.L_x_71:
[----:B------:R-:W-:Y:S05]  /*1b80*/  BSYNC.RECONVERGENT B2 ;  /* 0x0000000000027941 */ /* 0x000fea0003800200 */
.L_x_70:
        /* <DEDUP_REMOVED lines=23> */
.L_x_78:
[----:B------:R-:W-:Y:S01]  /*1d00*/  FMUL.FTZ R0, R3, R10 ;  /* 0x0000000a03007220 */ /* 0x000fe20000410000 */
[----:B------:R-:W-:-:S03]  /*1d10*/  FMUL.FTZ R8, R10, 0.5 ;  /* 0x3f0000000a087820 */ /* 0x000fc60000410000 */
[----:B------:R-:W-:-:S04]  /*1d20*/  FFMA R3, -R0, R0, R3 ;  /* 0x0000000000037223 */ /* 0x000fc80000000103 */
[----:B------:R-:W-:-:S07]  /*1d30*/  FFMA R0, R3, R8, R0 ;  /* 0x0000000803007223 */ /* 0x000fce0000000000 */
.L_x_79:
[----:B------:R-:W-:Y:S05]  /*1d40*/  BSYNC.RECONVERGENT B3 ;  /* 0x0000000000037941 */ /* 0x000fea0003800200 */
.L_x_77:
[----:B------:R-:W-:-:S07]  /*1d50*/  FADD R22, R22, R0 ;  /* 0x0000000016167221 */ /* 0x000fce0000000000 */
.L_x_76:
[----:B------:R-:W-:Y:S05]  /*1d60*/  BSYNC.RECONVERGENT B2 ;  /* 0x0000000000027941 */ /* 0x000fea0003800200 */
.L_x_75:
[----:B------:R-:W-:-:S07]  /*1d70*/  IADD3 R15, PT, PT, R15, 0x2, RZ ;  /* 0x000000020f0f7810 */ /* 0x000fce0007ffe0ff */
.L_x_69:
[----:B------:R-:W-:Y:S05]  /*1d80*/  BSYNC.RECONVERGENT B0 ;  /* 0x0000000000007941 */ /* 0x000fea0003800200 */
.L_x_68:
[----:B------:R-:W-:-:S04]  /*1d90*/  LOP3.LUT R0, R4, 0x1, RZ, 0xc0, !PT ;  /* 0x0000000104007812 */ /* 0x000fc800078ec0ff */
[----:B------:R-:W-:-:S13]  /*1da0*/  ISETP.NE.U32.AND P0, PT, R0, 0x1, PT ;  /* 0x000000010000780c */ /* 0x000fda0003f05070 */
[----:B------:R-:W-:Y:S05]  /*1db0*/  @P0 BRA `(.L_x_2) ;  /* 0x0000000000780947 */ /* 0x000fea0003800000 */
[----:B-1----:R-:W0:Y:S01]  /*1dc0*/  LDC.64 R8, c[0x0][0x390] ;  /* 0x0000e400ff087b82 */ /* 0x002e220000000a00 */
[----:B------:R-:W1:Y:S01]  /*1dd0*/  LDCU UR7, c[0x0][0x3a0] ;  /* 0x00007400ff0777ac */ /* 0x000e620008000800 */
[----:B0-----:R-:W-:-:S05]  /*1de0*/  IMAD.WIDE.U32 R8, R15, 0x4, R8 ;  /* 0x000000040f087825 */ /* 0x001fca00078e0008 */
[----:B------:R-:W1:Y:S02]  /*1df0*/  LDG.E R3, desc[UR4][R8.64] ;  /* 0x0000000408037981 */ /* 0x000e64000c1e1900 */
        /* <DEDUP_REMOVED lines=20> */
.L_x_81:
[----:B------:R-:W-:Y:S01]  /*1f40*/  FMUL.FTZ R0, R3, R10 ;  /* 0x0000000a03007220 */ /* 0x000fe20000410000 */
[----:B------:R-:W-:-:S03]  /*1f50*/  FMUL.FTZ R8, R10, 0.5 ;  /* 0x3f0000000a087820 */ /* 0x000fc60000410000 */
[----:B------:R-:W-:-:S04]  /*1f60*/  FFMA R3, -R0, R0, R3 ;  /* 0x0000000000037223 */ /* 0x000fc80000000103 */
[----:B------:R-:W-:-:S07]  /*1f70*/  FFMA R0, R3, R8, R0 ;  /* 0x0000000803007223 */ /* 0x000fce0000000000 */
.L_x_82:
[----:B------:R-:W-:Y:S05]  /*1f80*/  BSYNC.RECONVERGENT B0 ;  /* 0x0000000000007941 */ /* 0x000fea0003800200 */
.L_x_80:
[----:B------:R-:W-:-:S07]  /*1f90*/  FADD R22, R22, R0 ;  /* 0x0000000016167221 */ /* 0x000fce0000000000 */
.L_x_2:
[----:B------:R-:W-:Y:S05]  /*1fa0*/  BSYNC.RECONVERGENT B1 ;  /* 0x0000000000017941 */ /* 0x000fea0003800200 */
.L_x_1:
[----:B------:R-:W-:Y:S01]  /*1fb0*/  I2FP.F32.U32 R15, R4 ;  /* 0x00000004000f7245 */ /* 0x000fe20000201000 */
[----:B------:R-:W-:Y:S01]  /*1fc0*/  BSSY.RECONVERGENT B0, `(.L_x_83) ;  /* 0x000000f000007945 */ /* 0x000fe20003800200 */
[----:B------:R-:W-:Y:S02]  /*1fd0*/  ISETP.GE.U32.AND P2, PT, R7, R18, PT ;  /* 0x000000120700720c */ /* 0x000fe40003f46070 */
[----:B------:R-:W0:Y:S08]  /*1fe0*/  MUFU.RCP R0, R15 ;  /* 0x0000000f00007308 */ /* 0x000e300000001000 */
[----:B------:R-:W2:Y:S01]  /*1ff0*/  FCHK P0, R22, R15 ;  /* 0x0000000f16007302 */ /* 0x000ea20000000000 */
[----:B0-----:R-:W-:-:S04]  /*2000*/  FFMA R3, -R15, R0, 1 ;  /* 0x3f8000000f037423 */ /* 0x001fc80000000100 */
[----:B------:R-:W-:-:S04]  /*2010*/  FFMA R0, R0, R3, R0 ;  /* 0x0000000300007223 */ /* 0x000fc80000000000 */
[----:B------:R-:W-:-:S04]  /*2020*/  FFMA R19, R0, R22, RZ ;  /* 0x0000001600137223 */ /* 0x000fc800000000ff */
[----:B-1----:R-:W-:-:S04]  /*2030*/  FFMA R8, -R15, R19, R22 ;  /* 0x000000130f087223 */ /* 0x002fc80000000116 */
[----:B------:R-:W-:Y:S01]  /*2040*/  FFMA R19, R0, R8, R19 ;  /* 0x0000000800137223 */ /* 0x000fe20000000013 */
[----:B--2---:R-:W-:Y:S06]  /*2050*/  @!P0 BRA `(.L_x_84) ;  /* 0x0000000000148947 */ /* 0x004fec0003800000 */
[----:B------:R-:W-:Y:S02]  /*2060*/  MOV R0, R22 ;  /* 0x0000001600007202 */ /* 0x000fe40000000f00 */
[----:B------:R-:W-:Y:S02]  /*2070*/  MOV R3, R15 ;  /* 0x0000000f00037202 */ /* 0x000fe40000000f00 */
[----:B------:R-:W-:-:S07]  /*2080*/  MOV R8, 0x20a0 ;  /* 0x000020a000087802 */ /* 0x000fce0000000f00 */
[----:B-----5:R-:W-:Y:S05]  /*2090*/  CALL.REL.NOINC `($__internal_1_$__cuda_sm3x_div_rn_noftz_f32_slowpath) ;  /* 0x00000020009c7944 */ /* 0x020fea0003c00000 */
[----:B------:R-:W-:-:S07]  /*20a0*/  MOV R19, R0 ;  /* 0x0000000000137202 */ /* 0x000fce0000000f00 */
.L_x_84:
[----:B------:R-:W-:Y:S05]  /*20b0*/  BSYNC.RECONVERGENT B0 ;  /* 0x0000000000007941 */ /* 0x000fea0003800200 */
.L_x_83:
[----:B------:R-:W-:Y:S01]  /*20c0*/  BSSY.RECONVERGENT B1, `(.L_x_85) ;  /* 0x00001f7000017945 */ /* 0x000fe20003800200 */
[----:B------:R-:W-:-:S03]  /*20d0*/  HFMA2 R22, -RZ, RZ, 0, 0 ;  /* 0x00000000ff167431 */ /* 0x000fc600000001ff */
[----:B------:R-:W-:Y:S05]  /*20e0*/  @P2 BRA `(.L_x_86) ;  /* 0x0000001c00d02947 */ /* 0x000fea0003800000 */
[----:B------:R-:W-:Y:S01]  /*20f0*/  IADD3 R18, PT, PT, -R18, R7, RZ ;  /* 0x0000000712127210 */ /* 0x000fe20007ffe1ff */
[----:B------:R-:W-:Y:S01]  /*2100*/  BSSY.RECONVERGENT B0, `(.L_x_87) ;  /* 0x0000103000007945 */ /* 0x000fe20003800200 */
[----:B------:R-:W-:Y:S02]  /*2110*/  LOP3.LUT R21, R4, 0x7, RZ, 0xc0, !PT ;  /* 0x0000000704157812 */ /* 0x000fe400078ec0ff */
[----:B------:R-:W-:Y:S02]  /*2120*/  ISETP.GT.U32.AND P0, PT, R18, -0x8, PT ;  /* 0xfffffff81200780c */ /* 0x000fe40003f04070 */
[----:B------:R-:W-:-:S11]  /*2130*/  MOV R22, RZ ;  /* 0x000000ff00167202 */ /* 0x000fd60000000f00 */
[----:B------:R-:W-:Y:S05]  /*2140*/  @P0 BRA `(.L_x_88) ;  /* 0x0000000c00f80947 */ /* 0x000fea0003800000 */
[----:B------:R-:W0:Y:S01]  /*2150*/  LDC.64 R10, c[0x0][0x390] ;  /* 0x0000e400ff0a7b82 */ /* 0x000e220000000a00 */
[----:B------:R-:W-:Y:S02]  /*2160*/  LOP3.LUT R18, R4, 0xfffffff8, RZ, 0xc0, !PT ;  /* 0xfffffff804127812 */ /* 0x000fe400078ec0ff */
[----:B------:R-:W-:Y:S02]  /*2170*/  MOV R22, RZ ;  /* 0x000000ff00167202 */ /* 0x000fe40000000f00 */
[----:B------:R-:W-:-:S03]  /*2180*/  IADD3 R18, PT, PT, -R18, RZ, RZ ;  /* 0x000000ff12127210 */ /* 0x000fc60007ffe1ff */
[----:B------:R-:W1:Y:S01]  /*2190*/  LDC.64 R8, c[0x0][0x380] ;  /* 0x0000e000ff087b82 */ /* 0x000e620000000a00 */
[----:B0-----:R-:W-:-:S03]  /*21a0*/  IMAD.WIDE.U32 R10, R7, 0x4, R10 ;  /* 0x00000004070a7825 */ /* 0x001fc600078e000a */
[----:B------:R-:W-:-:S04]  /*21b0*/  IADD3 R10, P0, PT, R10, 0x10, RZ ;  /* 0x000000100a0a7810 */ /* 0x000fc80007f1e0ff */
[----:B------:R-:W-:-:S09]  /*21c0*/  IADD3.X R11, PT, PT, RZ, R11, RZ, P0, !PT ;  /* 0x0000000bff0b7210 */ /* 0x000fd200007fe4ff */
.L_x_129:
[----:B------:R-:W2:Y:S01]  /*21d0*/  LDG.E R13, desc[UR4][R10.64+-0x10] ;  /* 0xfffff0040a0d7981 */ /* 0x000ea2000c1e1900 */
[----:B------:R-:W2:Y:S01]  /*21e0*/  LDCU UR7, c[0x0][0x3a0] ;  /* 0x00007400ff0777ac */ /* 0x000ea20008000800 */
        /* <DEDUP_REMOVED lines=22> */
.L_x_92:
[----:B------:R-:W-:Y:S01]  /*2350*/  FMUL.FTZ R0, R3, R14 ;  /* 0x0000000e03007220 */ /* 0x000fe20000410000 */
[----:B------:R-:W-:-:S03]  /*2360*/  FMUL.FTZ R12, R14, 0.5 ;  /* 0x3f0000000e0c7820 */ /* 0x000fc60000410000 */
[----:B------:R-:W-:-:S04]  /*2370*/  FFMA R3, -R0, R0, R3 ;  /* 0x0000000000037223 */ /* 0x000fc80000000103 */
[----:B------:R-:W-:-:S07]  /*2380*/  FFMA R0, R3, R12, R0 ;  /* 0x0000000c03007223 */ /* 0x000fce0000000000 */
.L_x_93:
[----:B------:R-:W-:Y:S05]  /*2390*/  BSYNC.RECONVERGENT B3 ;  /* 0x0000000000037941 */ /* 0x000fea0003800200 */
.L_x_91:
[----:B------:R-:W-:-:S04]  /*23a0*/  FADD R3, R0, -R19 ;  /* 0x8000001300037221 */ /* 0x000fc80000000000 */
[----:B------:R-:W-:-:S07]  /*23b0*/  FFMA R22, R3, R3, R22 ;  /* 0x0000000303167223 */ /* 0x000fce0000000016 */
.L_x_90:
[----:B------:R-:W-:Y:S05]  /*23c0*/  BSYNC.RECONVERGENT B2 ;  /* 0x0000000000027941 */ /* 0x000fea0003800200 */
.L_x_89:
[----:B------:R-:W2:Y:S01]  /*23d0*/  LDG.E R13, desc[UR4][R10.64+-0xc] ;  /* 0xfffff4040a0d7981 */ /* 0x000ea2000c1e1900 */
[----:B------:R-:W2:Y:S01]  /*23e0*/  LDCU UR7, c[0x0][0x3a0] ;  /* 0x00007400ff0777ac */ /* 0x000ea20008000800 */
        /* <DEDUP_REMOVED lines=20> */
.L_x_97:
[----:B------:R-:W-:Y:S01]  /*2530*/  FMUL.FTZ R0, R3, R14 ;  /* 0x0000000e03007220 */ /* 0x000fe20000410000 */
[----:B------:R-:W-:-:S03]  /*2540*/  FMUL.FTZ R12, R14, 0.5 ;  /* 0x3f0000000e0c7820 */ /* 0x000fc60000410000 */
[----:B------:R-:W-:-:S04]  /*2550*/  FFMA R3, -R0, R0, R3 ;  /* 0x0000000000037223 */ /* 0x000fc80000000103 */
[----:B------:R-:W-:-:S07]  /*2560*/  FFMA R0, R3, R12, R0 ;  /* 0x0000000c03007223 */ /* 0x000fce0000000000 */
.L_x_98:
[----:B------:R-:W-:Y:S05]  /*2570*/  BSYNC.RECONVERGENT B3 ;  /* 0x0000000000037941 */ /* 0x000fea0003800200 */
.L_x_96:
[----:B------:R-:W-:-:S04]  /*2580*/  FADD R3, R0, -R19 ;  /* 0x8000001300037221 */ /* 0x000fc80000000000 */
[----:B------:R-:W-:-:S07]  /*2590*/  FFMA R22, R3, R3, R22 ;  /* 0x0000000303167223 */ /* 0x000fce0000000016 */
.L_x_95:
[----:B------:R-:W-:Y:S05]  /*25a0*/  BSYNC.RECONVERGENT B2 ;  /* 0x0000000000027941 */ /* 0x000fea0003800200 */
.L_x_94:
        /* <DEDUP_REMOVED lines=22> */
.L_x_102:
[----:B------:R-:W-:Y:S01]  /*2710*/  FMUL.FTZ R0, R3, R14 ;  /* 0x0000000e03007220 */ /* 0x000fe20000410000 */
[----:B------:R-:W-:-:S03]  /*2720*/  FMUL.FTZ R12, R14, 0.5 ;  /* 0x3f0000000e0c7820 */ /* 0x000fc60000410000 */
[----:B------:R-:W-:-:S04]  /*2730*/  FFMA R3, -R0, R0, R3 ;  /* 0x0000000000037223 */ /* 0x000fc80000000103 */
[----:B------:R-:W-:-:S07]  /*2740*/  FFMA R0, R3, R12, R0 ;  /* 0x0000000c03007223 */ /* 0x000fce0000000000 */
.L_x_103:
[----:B------:R-:W-:Y:S05]  /*2750*/  BSYNC.RECONVERGENT B3 ;  /* 0x0000000000037941 */ /* 0x000fea0003800200 */
.L_x_101:
[----:B------:R-:W-:-:S04]  /*2760*/  FADD R3, R0, -R19 ;  /* 0x8000001300037221 */ /* 0x000fc80000000000 */
[----:B------:R-:W-:-:S07]  /*2770*/  FFMA R22, R3, R3, R22 ;  /* 0x0000000303167223 */ /* 0x000fce0000000016 */
.L_x_100:
[----:B------:R-:W-:Y:S05]  /*2780*/  BSYNC.RECONVERGENT B2 ;  /* 0x0000000000027941 */ /* 0x000fea0003800200 */
.L_x_99:
        /* <DEDUP_REMOVED lines=22> */
.L_x_107:
[----:B------:R-:W-:Y:S01]  /*28f0*/  FMUL.FTZ R0, R3, R14 ;  /* 0x0000000e03007220 */ /* 0x000fe20000410000 */
[----:B------:R-:W-:-:S03]  /*2900*/  FMUL.FTZ R12, R14, 0.5 ;  /* 0x3f0000000e0c7820 */ /* 0x000fc60000410000 */
[----:B------:R-:W-:-:S04]  /*2910*/  FFMA R3, -R0, R0, R3 ;  /* 0x0000000000037223 */ /* 0x000fc80000000103 */
[----:B------:R-:W-:-:S07]  /*2920*/  FFMA R0, R3, R12, R0 ;  /* 0x0000000c03007223 */ /* 0x000fce0000000000 */
.L_x_108:
[----:B------:R-:W-:Y:S05]  /*2930*/  BSYNC.RECONVERGENT B3 ;  /* 0x0000000000037941 */ /* 0x000fea0003800200 */
.L_x_106:
[----:B------:R-:W-:-:S04]  /*2940*/  FADD R3, R0, -R19 ;  /* 0x8000001300037221 */ /* 0x000fc80000000000 */
[----:B------:R-:W-:-:S07]  /*2950*/  FFMA R22, R3, R3, R22 ;  /* 0x0000000303167223 */ /* 0x000fce0000000016 */
.L_x_105:
[----:B------:R-:W-:Y:S05]  /*2960*/  BSYNC.RECONVERGENT B2 ;  /* 0x0000000000027941 */ /* 0x000fea0003800200 */
.L_x_104:
        /* <DEDUP_REMOVED lines=22> */
.L_x_112:
[----:B------:R-:W-:Y:S01]  /*2ad0*/  FMUL.FTZ R0, R3, R14 ;  /* 0x0000000e03007220 */ /* 0x000fe20000410000 */
[----:B------:R-:W-:-:S03]  /*2ae0*/  FMUL.FTZ R12, R14, 0.5 ;  /* 0x3f0000000e0c7820 */ /* 0x000fc60000410000 */
[----:B------:R-:W-:-:S04]  /*2af0*/  FFMA R3, -R0, R0, R3 ;  /* 0x0000000000037223 */ /* 0x000fc80000000103 */
[----:B------:R-:W-:-:S07]  /*2b00*/  FFMA R0, R3, R12, R0 ;  /* 0x0000000c03007223 */ /* 0x000fce0000000000 */
.L_x_113:
[----:B------:R-:W-:Y:S05]  /*2b10*/  BSYNC.RECONVERGENT B3 ;  /* 0x0000000000037941 */ /* 0x000fea0003800200 */
.L_x_111:
[----:B------:R-:W-:-:S04]  /*2b20*/  FADD R3, R0, -R19 ;  /* 0x8000001300037221 */ /* 0x000fc80000000000 */
[----:B------:R-:W-:-:S07]  /*2b30*/  FFMA R22, R3, R3, R22 ;  /* 0x0000000303167223 */ /* 0x000fce0000000016 */
.L_x_110:
[----:B------:R-:W-:Y:S05]  /*2b40*/  BSYNC.RECONVERGENT B2 ;  /* 0x0000000000027941 */ /* 0x000fea0003800200 */
.L_x_109:
        /* <DEDUP_REMOVED lines=22> */
.L_x_117:
[----:B------:R-:W-:Y:S01]  /*2cb0*/  FMUL.FTZ R0, R3, R14 ;  /* 0x0000000e03007220 */ /* 0x000fe20000410000 */
[----:B------:R-:W-:-:S03]  /*2cc0*/  FMUL.FTZ R12, R14, 0.5 ;  /* 0x3f0000000e0c7820 */ /* 0x000fc60000410000 */
[----:B------:R-:W-:-:S04]  /*2cd0*/  FFMA R3, -R0, R0, R3 ;  /* 0x0000000000037223 */ /* 0x000fc80000000103 */
[----:B------:R-:W-:-:S07]  /*2ce0*/  FFMA R0, R3, R12, R0 ;  /* 0x0000000c03007223 */ /* 0x000fce0000000000 */
.L_x_118:
[----:B------:R-:W-:Y:S05]  /*2cf0*/  BSYNC.RECONVERGENT B3 ;  /* 0x0000000000037941 */ /* 0x000fea0003800200 */
.L_x_116:
[----:B------:R-:W-:-:S04]  /*2d00*/  FADD R3, R0, -R19 ;  /* 0x8000001300037221 */ /* 0x000fc80000000000 */
[----:B------:R-:W-:-:S07]  /*2d10*/  FFMA R22, R3, R3, R22 ;  /* 0x0000000303167223 */ /* 0x000fce0000000016 */
.L_x_115:
[----:B------:R-:W-:Y:S05]  /*2d20*/  BSYNC.RECONVERGENT B2 ;  /* 0x0000000000027941 */ /* 0x000fea0003800200 */
.L_x_114:
        /* <DEDUP_REMOVED lines=22> */
.L_x_122:
[----:B------:R-:W-:Y:S01]  /*2e90*/  FMUL.FTZ R0, R3, R14 ;  /* 0x0000000e03007220 */ /* 0x000fe20000410000 */
[----:B------:R-:W-:-:S03]  /*2ea0*/  FMUL.FTZ R12, R14, 0.5 ;  /* 0x3f0000000e0c7820 */ /* 0x000fc60000410000 */
[----:B------:R-:W-:-:S04]  /*2eb0*/  FFMA R3, -R0, R0, R3 ;  /* 0x0000000000037223 */ /* 0x000fc80000000103 */
[----:B------:R-:W-:-:S07]  /*2ec0*/  FFMA R0, R3, R12, R0 ;  /* 0x0000000c03007223 */ /* 0x000fce0000000000 */
.L_x_123:
[----:B------:R-:W-:Y:S05]  /*2ed0*/  BSYNC.RECONVERGENT B3 ;  /* 0x0000000000037941 */ /* 0x000fea0003800200 */
.L_x_121:
[----:B------:R-:W-:-:S04]  /*2ee0*/  FADD R3, R0, -R19 ;  /* 0x8000001300037221 */ /* 0x000fc80000000000 */
[----:B------:R-:W-:-:S07]  /*2ef0*/  FFMA R22, R3, R3, R22 ;  /* 0x0000000303167223 */ /* 0x000fce0000000016 */
.L_x_120:
[----:B------:R-:W-:Y:S05]  /*2f00*/  BSYNC.RECONVERGENT B2 ;  /* 0x0000000000027941 */ /* 0x000fea0003800200 */
.L_x_119:
        /* <DEDUP_REMOVED lines=22> */
.L_x_127:
[----:B------:R-:W-:Y:S01]  /*3070*/  FMUL.FTZ R0, R3, R14 ;  /* 0x0000000e03007220 */ /* 0x000fe20000410000 */
[----:B------:R-:W-:-:S03]  /*3080*/  FMUL.FTZ R12, R14, 0.5 ;  /* 0x3f0000000e0c7820 */ /* 0x000fc60000410000 */
[----:B------:R-:W-:-:S04]  /*3090*/  FFMA R3, -R0, R0, R3 ;  /* 0x0000000000037223 */ /* 0x000fc80000000103 */
[----:B------:R-:W-:-:S07]  /*30a0*/  FFMA R0, R3, R12, R0 ;  /* 0x0000000c03007223 */ /* 0x000fce0000000000 */
.L_x_128:
[----:B------:R-:W-:Y:S05]  /*30b0*/  BSYNC.RECONVERGENT B3 ;  /* 0x0000000000037941 */ /* 0x000fea0003800200 */
.L_x_126:
[----:B------:R-:W-:-:S04]  /*30c0*/  FADD R3, R0, -R19 ;  /* 0x8000001300037221 */ /* 0x000fc80000000000 */
[----:B------:R-:W-:-:S07]  /*30d0*/  FFMA R22, R3, R3, R22 ;  /* 0x0000000303167223 */ /* 0x000fce0000000016 */
.L_x_125:
[----:B------:R-:W-:Y:S05]  /*30e0*/  BSYNC.RECONVERGENT B2 ;  /* 0x0000000000027941 */ /* 0x000fea0003800200 */
.L_x_124:
[----:B------:R-:W-:Y:S02]  /*30f0*/  IADD3 R10, P1, PT, R10, 0x20, RZ ;  /* 0x000000200a0a7810 */ /* 0x000fe40007f3e0ff */
[----:B------:R-:W-:Y:S02]  /*3100*/  IADD3 R7, PT, PT, R7, 0x8, RZ ;  /* 0x0000000807077810 */ /* 0x000fe40007ffe0ff */
[----:B------:R-:W-:Y:S01]  /*3110*/  IADD3.X R11, PT, PT, RZ, R11, RZ, P1, !PT ;  /* 0x0000000bff0b7210 */ /* 0x000fe20000ffe4ff */
[----:B------:R-:W-:Y:S08]  /*3120*/  @P0 BRA `(.L_x_129) ;  /* 0xfffffff000280947 */ /* 0x000ff0000383ffff */
.L_x_88:
[----:B------:R-:W-:Y:S05]  /*3130*/  BSYNC.RECONVERGENT B0 ;  /* 0x0000000000007941 */ /* 0x000fea0003800200 */
.L_x_87:
        /* <DEDUP_REMOVED lines=31> */
.L_x_135:
[----:B------:R-:W-:Y:S01]  /*3330*/  FMUL.FTZ R0, R3, R12 ;  /* 0x0000000c03007220 */ /* 0x000fe20000410000 */
[----:B------:R-:W-:-:S03]  /*3340*/  FMUL.FTZ R10, R12, 0.5 ;  /* 0x3f0000000c0a7820 */ /* 0x000fc60000410000 */
[----:B------:R-:W-:-:S04]  /*3350*/  FFMA R3, -R0, R0, R3 ;  /* 0x0000000000037223 */ /* 0x000fc80000000103 */
[----:B------:R-:W-:-:S07]  /*3360*/  FFMA R0, R3, R10, R0 ;  /* 0x0000000a03007223 */ /* 0x000fce0000000000 */
.L_x_136:
[----:B------:R-:W-:Y:S05]  /*3370*/  BSYNC.RECONVERGENT B3 ;  /* 0x0000000000037941 */ /* 0x000fea0003800200 */
.L_x_134:
[----:B------:R-:W-:-:S04]  /*3380*/  FADD R3, R0, -R19 ;  /* 0x8000001300037221 */ /* 0x000fc80000000000 */
[----:B------:R-:W-:-:S07]  /*3390*/  FFMA R22, R3, R3, R22 ;  /* 0x0000000303167223 */ /* 0x000fce0000000016 */
.L_x_133:
[----:B------:R-:W-:Y:S05]  /*33a0*/  BSYNC.RECONVERGENT B2 ;  /* 0x0000000000027941 */ /* 0x000fea0003800200 */
.L_x_132:
        /* <DEDUP_REMOVED lines=23> */
.L_x_140:
[----:B------:R-:W-:Y:S01]  /*3520*/  FMUL.FTZ R0, R3, R12 ;  /* 0x0000000c03007220 */ /* 0x000fe20000410000 */
[----:B------:R-:W-:-:S03]  /*3530*/  FMUL.FTZ R10, R12, 0.5 ;  /* 0x3f0000000c0a7820 */ /* 0x000fc60000410000 */
[----:B------:R-:W-:-:S04]  /*3540*/  FFMA R3, -R0, R0, R3 ;  /* 0x0000000000037223 */ /* 0x000fc80000000103 */
[----:B------:R-:W-:-:S07]  /*3550*/  FFMA R0, R3, R10, R0 ;  /* 0x0000000a03007223 */ /* 0x000fce0000000000 */
.L_x_141:
[----:B------:R-:W-:Y:S05]  /*3560*/  BSYNC.RECONVERGENT B3 ;  /* 0x0000000000037941 */ /* 0x000fea0003800200 */
.L_x_139:
[----:B------:R-:W-:-:S04]  /*3570*/  FADD R3, R0, -R19 ;  /* 0x8000001300037221 */ /* 0x000fc80000000000 */
[----:B------:R-:W-:-:S07]  /*3580*/  FFMA R22, R3, R3, R22 ;  /* 0x0000000303167223 */ /* 0x000fce0000000016 */
.L_x_138:
[----:B------:R-:W-:Y:S05]  /*3590*/  BSYNC.RECONVERGENT B2 ;  /* 0x0000000000027941 */ /* 0x000fea0003800200 */
.L_x_137:
        /* <DEDUP_REMOVED lines=23> */
.L_x_145:
[----:B------:R-:W-:Y:S01]  /*3710*/  FMUL.FTZ R0, R3, R12 ;  /* 0x0000000c03007220 */ /* 0x000fe20000410000 */
[----:B------:R-:W-:-:S03]  /*3720*/  FMUL.FTZ R10, R12, 0.5 ;  /* 0x3f0000000c0a7820 */ /* 0x000fc60000410000 */
[----:B------:R-:W-:-:S04]  /*3730*/  FFMA R3, -R0, R0, R3 ;  /* 0x0000000000037223 */ /* 0x000fc80000000103 */
[----:B------:R-:W-:-:S07]  /*3740*/  FFMA R0, R3, R10, R0 ;  /* 0x0000000a03007223 */ /* 0x000fce0000000000 */
.L_x_146:
[----:B------:R-:W-:Y:S05]  /*3750*/  BSYNC.RECONVERGENT B3 ;  /* 0x0000000000037941 */ /* 0x000fea0003800200 */
.L_x_144:
[----:B------:R-:W-:-:S04]  /*3760*/  FADD R3, R0, -R19 ;  /* 0x8000001300037221 */ /* 0x000fc80000000000 */
[----:B------:R-:W-:-:S07]  /*3770*/  FFMA R22, R3, R3, R22 ;  /* 0x0000000303167223 */ /* 0x000fce0000000016 */
.L_x_143:
[----:B------:R-:W-:Y:S05]  /*3780*/  BSYNC.RECONVERGENT B2 ;  /* 0x0000000000027941 */ /* 0x000fea0003800200 */
.L_x_142:
        /* <DEDUP_REMOVED lines=23> */
.L_x_150:
[----:B------:R-:W-:Y:S01]  /*3900*/  FMUL.FTZ R0, R3, R10 ;  /* 0x0000000a03007220 */ /* 0x000fe20000410000 */
[----:B------:R-:W-:-:S03]  /*3910*/  FMUL.FTZ R8, R10, 0.5 ;  /* 0x3f0000000a087820 */ /* 0x000fc60000410000 */
[----:B------:R-:W-:-:S04]  /*3920*/  FFMA R3, -R0, R0, R3 ;  /* 0x0000000000037223 */ /* 0x000fc80000000103 */
[----:B------:R-:W-:-:S07]  /*3930*/  FFMA R0, R3, R8, R0 ;  /* 0x0000000803007223 */ /* 0x000fce0000000000 */
.L_x_151:
[----:B------:R-:W-:Y:S05]  /*3940*/  BSYNC.RECONVERGENT B3 ;  /* 0x0000000000037941 */ /* 0x000fea0003800200 */
.L_x_149:
[----:B------:R-:W-:-:S04]  /*3950*/  FADD R3, R0, -R19 ;  /* 0x8000001300037221 */ /* 0x000fc80000000000 */
[----:B------:R-:W-:-:S07]  /*3960*/  FFMA R22, R3, R3, R22 ;  /* 0x0000000303167223 */ /* 0x000fce0000000016 */
.L_x_148:
[----:B------:R-:W-:Y:S05]  /*3970*/  BSYNC.RECONVERGENT B2 ;  /* 0x0000000000027941 */ /* 0x000fea0003800200 */
.L_x_147:
[----:B------:R-:W-:-:S07]  /*3980*/  IADD3 R7, PT, PT, R7, 0x4, RZ ;  /* 0x0000000407077810 */ /* 0x000fce0007ffe0ff */
.L_x_131:
[----:B------:R-:W-:Y:S05]  /*3990*/  BSYNC.RECONVERGENT B0 ;  /* 0x0000000000007941 */ /* 0x000fea0003800200 */
.L_x_130:
        /* <DEDUP_REMOVED lines=30> */
.L_x_157:
[----:B------:R-:W-:Y:S01]  /*3b80*/  FMUL.FTZ R0, R3, R12 ;  /* 0x0000000c03007220 */ /* 0x000fe20000410000 */
[----:B------:R-:W-:-:S03]  /*3b90*/  FMUL.FTZ R10, R12, 0.5 ;  /* 0x3f0000000c0a7820 */ /* 0x000fc60000410000 */
[----:B------:R-:W-:-:S04]  /*3ba0*/  FFMA R3, -R0, R0, R3 ;  /* 0x0000000000037223 */ /* 0x000fc80000000103 */
[----:B------:R-:W-:-:S07]  /*3bb0*/  FFMA R0, R3, R10, R0 ;  /* 0x0000000a03007223 */ /* 0x000fce0000000000 */
.L_x_158:
[----:B------:R-:W-:Y:S05]  /*3bc0*/  BSYNC.RECONVERGENT B3 ;  /* 0x0000000000037941 */ /* 0x000fea0003800200 */
.L_x_156:
[----:B------:R-:W-:-:S04]  /*3bd0*/  FADD R3, R0, -R19 ;  /* 0x8000001300037221 */ /* 0x000fc80000000000 */
[----:B------:R-:W-:-:S07]  /*3be0*/  FFMA R22, R3, R3, R22 ;  /* 0x0000000303167223 */ /* 0x000fce0000000016 */
.L_x_155:
[----:B------:R-:W-:Y:S05]  /*3bf0*/  BSYNC.RECONVERGENT B2 ;  /* 0x0000000000027941 */ /* 0x000fea0003800200 */
.L_x_154:
        /* <DEDUP_REMOVED lines=23> */
.L_x_162:
[----:B------:R-:W-:Y:S01]  /*3d70*/  FMUL.FTZ R0, R3, R10 ;  /* 0x0000000a03007220 */ /* 0x000fe20000410000 */
[----:B------:R-:W-:-:S03]  /*3d80*/  FMUL.FTZ R8, R10, 0.5 ;  /* 0x3f0000000a087820 */ /* 0x000fc60000410000 */
[----:B------:R-:W-:-:S04]  /*3d90*/  FFMA R3, -R0, R0, R3 ;  /* 0x0000000000037223 */ /* 0x000fc80000000103 */
[----:B------:R-:W-:-:S07]  /*3da0*/  FFMA R0, R3, R8, R0 ;  /* 0x0000000803007223 */ /* 0x000fce0000000000 */
.L_x_163:
[----:B------:R-:W-:Y:S05]  /*3db0*/  BSYNC.RECONVERGENT B3 ;  /* 0x0000000000037941 */ /* 0x000fea0003800200 */
.L_x_161:
[----:B------:R-:W-:-:S04]  /*3dc0*/  FADD R3, R0, -R19 ;  /* 0x8000001300037221 */ /* 0x000fc80000000000 */
[----:B------:R-:W-:-:S07]  /*3dd0*/  FFMA R22, R3, R3, R22 ;  /* 0x0000000303167223 */ /* 0x000fce0000000016 */
.L_x_160:
[----:B------:R-:W-:Y:S05]  /*3de0*/  BSYNC.RECONVERGENT B2 ;  /* 0x0000000000027941 */ /* 0x000fea0003800200 */
.L_x_159:
[----:B------:R-:W-:-:S07]  /*3df0*/  IADD3 R7, PT, PT, R7, 0x2, RZ ;  /* 0x0000000207077810 */ /* 0x000fce0007ffe0ff */
.L_x_153:
[----:B------:R-:W-:Y:S05]  /*3e00*/  BSYNC.RECONVERGENT B0 ;  /* 0x0000000000007941 */ /* 0x000fea0003800200 */
.L_x_152:
        /* <DEDUP_REMOVED lines=27> */
.L_x_165:
[----:B------:R-:W-:Y:S01]  /*3fc0*/  FMUL.FTZ R0, R3, R4 ;  /* 0x0000000403007220 */ /* 0x000fe20000410000 */
[----:B------:R-:W-:-:S03]  /*3fd0*/  FMUL.FTZ R4, R4, 0.5 ;  /* 0x3f00000004047820 */ /* 0x000fc60000410000 */
[----:B------:R-:W-:-:S04]  /*3fe0*/  FFMA R3, -R0, R0, R3 ;  /* 0x0000000000037223 */ /* 0x000fc80000000103 */
[----:B------:R-:W-:-:S07]  /*3ff0*/  FFMA R0, R3, R4, R0 ;  /* 0x0000000403007223 */ /* 0x000fce0000000000 */
.L_x_166:
[----:B------:R-:W-:Y:S05]  /*4000*/  BSYNC.RECONVERGENT B0 ;  /* 0x0000000000007941 */ /* 0x000fea0003800200 */
.L_x_164:
[----:B------:R-:W-:-:S04]  /*4010*/  FADD R19, R0, -R19 ;  /* 0x8000001300137221 */ /* 0x000fc80000000000 */
[----:B------:R-:W-:-:S07]  /*4020*/  FFMA R22, R19, R19, R22 ;  /* 0x0000001313167223 */ /* 0x000fce0000000016 */
.L_x_86:
[----:B------:R-:W-:Y:S05]  /*4030*/  BSYNC.RECONVERGENT B1 ;  /* 0x0000000000017941 */ /* 0x000fea0003800200 */
.L_x_85:
[----:B------:R-:W0:Y:S01]  /*4040*/  MUFU.RCP R0, R15 ;  /* 0x0000000f00007308 */ /* 0x000e220000001000 */
[----:B------:R-:W-:Y:S07]  /*4050*/  BSSY.RECONVERGENT B0, `(.L_x_167) ;  /* 0x000000d000007945 */ /* 0x000fee0003800200 */
[----:B------:R-:W2:Y:S01]  /*4060*/  FCHK P0, R22, R15 ;  /* 0x0000000f16007302 */ /* 0x000ea20000000000 */
[----:B0-----:R-:W-:-:S04]  /*4070*/  FFMA R3, -R15, R0, 1 ;  /* 0x3f8000000f037423 */ /* 0x001fc80000000100 */
[----:B------:R-:W-:-:S04]  /*4080*/  FFMA R3, R0, R3, R0 ;  /* 0x0000000300037223 */ /* 0x000fc80000000000 */
[----:B------:R-:W-:-:S04]  /*4090*/  FFMA R0, R3, R22, RZ ;  /* 0x0000001603007223 */ /* 0x000fc800000000ff */
[----:B-----5:R-:W-:-:S04]  /*40a0*/  FFMA R5, -R15, R0, R22 ;  /* 0x000000000f057223 */ /* 0x020fc80000000116 */
[----:B------:R-:W-:Y:S01]  /*40b0*/  FFMA R7, R3, R5, R0 ;  /* 0x0000000503077223 */ /* 0x000fe20000000000 */
[----:B--2---:R-:W-:Y:S06]  /*40c0*/  @!P0 BRA `(.L_x_168) ;  /* 0x0000000000148947 */ /* 0x004fec0003800000 */
[----:B------:R-:W-:Y:S02]  /*40d0*/  MOV R0, R22 ;  /* 0x0000001600007202 */ /* 0x000fe40000000f00 */
[----:B------:R-:W-:Y:S02]  /*40e0*/  MOV R3, R15 ;  /* 0x0000000f00037202 */ /* 0x000fe40000000f00 */
[----:B-1----:R-:W-:-:S07]  /*40f0*/  MOV R8, 0x4110 ;  /* 0x0000411000087802 */ /* 0x002fce0000000f00 */
[----:B------:R-:W-:Y:S05]  /*4100*/  CALL.REL.NOINC `($__internal_1_$__cuda_sm3x_div_rn_noftz_f32_slowpath) ;  /* 0x0000000000807944 */ /* 0x000fea0003c00000 */
[----:B------:R-:W-:-:S07]  /*4110*/  MOV R7, R0 ;  /* 0x0000000000077202 */ /* 0x000fce0000000f00 */
.L_x_168:
[----:B------:R-:W-:Y:S05]  /*4120*/  BSYNC.RECONVERGENT B0 ;  /* 0x0000000000007941 */ /* 0x000fea0003800200 */
.L_x_167:
[----:B------:R-:W0:Y:S02]  /*4130*/  LDC.64 R4, c[0x0][0x398] ;  /* 0x0000e600ff047b82 */ /* 0x000e240000000a00 */
[----:B0-----:R-:W-:-:S05]  /*4140*/  IMAD.WIDE.U32 R2, R2, 0x4, R4 ;  /* 0x0000000402027825 */ /* 0x001fca00078e0004 */
[----:B------:R-:W-:Y:S01]  /*4150*/  STG.E desc[UR4][R2.64], R7 ;  /* 0x0000000702007986 */ /* 0x000fe2000c101904 */
[----:B------:R-:W-:Y:S05]  /*4160*/  EXIT ;  /* 0x000000000000794d */ /* 0x000fea0003800000 */
.L_x_0:
[----:B------:R-:W0:Y:S02]  /*4170*/  LDC.64 R4, c[0x0][0x398] ;  /* 0x0000e600ff047b82 */ /* 0x000e240000000a00 */
[----:B0-----:R-:W-:-:S05]  /*4180*/  IMAD.WIDE.U32 R4, R2, 0x4, R4 ;  /* 0x0000000402047825 */ /* 0x001fca00078e0004 */
[----:B------:R-:W-:Y:S01]  /*4190*/  STG.E desc[UR4][R4.64], RZ ;  /* 0x000000ff04007986 */ /* 0x000fe2000c101904 */
[----:B------:R-:W-:Y:S05]  /*41a0*/  EXIT ;  /* 0x000000000000794d */ /* 0x000fea0003800000 */
        .weak           $__internal_0_$__cuda_sm20_sqrt_rn_f32_slowpath
        .type           $__internal_0_$__cuda_sm20_sqrt_rn_f32_slowpath,@function
        .size           $__internal_0_$__cuda_sm20_sqrt_rn_f32_slowpath,($__internal_1_$__cuda_sm3x_div_rn_noftz_f32_slowpath - $__internal_0_$__cuda_sm20_sqrt_rn_f32_slowpath)
$__internal_0_$__cuda_sm20_sqrt_rn_f32_slowpath:
[----:B------:R-:W-:-:S13]  /*41b0*/  LOP3.LUT P1, RZ, R0, 0x7fffffff, RZ, 0xc0, !PT ;  /* 0x7fffffff00ff7812 */ /* 0x000fda000782c0ff */
[----:B------:R-:W-:Y:S01]  /*41c0*/  @!P1 MOV R13, R0 ;  /* 0x00000000000d9202 */ /* 0x000fe20000000f00 */
[----:B------:R-:W-:Y:S06]  /*41d0*/  @!P1 BRA `(.L_x_169) ;  /* 0x0000000000409947 */ /* 0x000fec0003800000 */
[----:B------:R-:W-:-:S13]  /*41e0*/  FSETP.GEU.FTZ.AND P1, PT, R0, RZ, PT ;  /* 0x000000ff0000720b */ /* 0x000fda0003f3e000 */
[----:B------:R-:W-:Y:S01]  /*41f0*/  @!P1 MOV R13, 0x7fffffff ;  /* 0x7fffffff000d9802 */ /* 0x000fe20000000f00 */
[----:B------:R-:W-:Y:S06]  /*4200*/  @!P1 BRA `(.L_x_169) ;  /* 0x0000000000349947 */ /* 0x000fec0003800000 */
[----:B------:R-:W-:-:S13]  /*4210*/  FSETP.GTU.FTZ.AND P1, PT, |R0|, +INF , PT ;  /* 0x7f8000000000780b */ /* 0x000fda0003f3c200 */
[----:B------:R-:W-:Y:S01]  /*4220*/  @P1 FADD.FTZ R13, R0, 1 ;  /* 0x3f800000000d1421 */ /* 0x000fe20000010000 */
[----:B------:R-:W-:Y:S06]  /*4230*/  @P1 BRA `(.L_x_169) ;  /* 0x0000000000281947 */ /* 0x000fec0003800000 */
[----:B------:R-:W-:-:S13]  /*4240*/  FSETP.NEU.FTZ.AND P1, PT, |R0|, +INF , PT ;  /* 0x7f8000000000780b */ /* 0x000fda0003f3d200 */
[----:B------:R-:W-:-:S04]  /*4250*/  @P1 FFMA R16, R0, 1.84467440737095516160e+19, RZ ;  /* 0x5f80000000101823 */ /* 0x000fc800000000ff */
[----:B------:R-:W0:Y:S02]  /*4260*/  @P1 MUFU.RSQ R17, R16 ;  /* 0x0000001000111308 */ /* 0x000e240000001400 */
[----:B0-----:R-:W-:Y:S01]  /*4270*/  @P1 FMUL.FTZ R3, R16, R17 ;  /* 0x0000001110031220 */ /* 0x001fe20000410000 */
[----:B------:R-:W-:-:S03]  /*4280*/  @P1 FMUL.FTZ R14, R17, 0.5 ;  /* 0x3f000000110e1820 */ /* 0x000fc60000410000 */
[----:B------:R-:W-:-:S04]  /*4290*/  @P1 FADD.FTZ R13, -R3, -RZ ;  /* 0x800000ff030d1221 */ /* 0x000fc80000010100 */
[----:B------:R-:W-:Y:S01]  /*42a0*/  @P1 FFMA R20, R3, R13, R16 ;  /* 0x0000000d03141223 */ /* 0x000fe20000000010 */
[----:B------:R-:W-:-:S03]  /*42b0*/  @!P1 MOV R13, R0 ;  /* 0x00000000000d9202 */ /* 0x000fc60000000f00 */
[----:B------:R-:W-:-:S04]  /*42c0*/  @P1 FFMA R14, R20, R14, R3 ;  /* 0x0000000e140e1223 */ /* 0x000fc80000000003 */
[----:B------:R-:W-:-:S07]  /*42d0*/  @P1 FMUL.FTZ R13, R14, 2.3283064365386962891e-10 ;  /* 0x2f8000000e0d1820 */ /* 0x000fce0000410000 */
.L_x_169:
[----:B------:R-:W-:Y:S01]  /*42e0*/  MOV R0, R13 ;  /* 0x0000000d00007202 */ /* 0x000fe20000000f00 */
[----:B------:R-:W-:-:S04]  /*42f0*/  HFMA2 R13, -RZ, RZ, 0, 0 ;  /* 0x00000000ff0d7431 */ /* 0x000fc800000001ff */
[----:B------:R-:W-:Y:S05]  /*4300*/  RET.REL.NODEC R12 `(compute_curvature_stress) ;  /* 0xffffffbc0c3c7950 */ /* 0x000fea0003c3ffff */
        .weak           $__internal_1_$__cuda_sm3x_div_rn_noftz_f32_slowpath
        .type           $__internal_1_$__cuda_sm3x_div_rn_noftz_f32_slowpath,@function
        .size           $__internal_1_$__cuda_sm3x_div_rn_noftz_f32_slowpath,(.L_x_338 - $__internal_1_$__cuda_sm3x_div_rn_noftz_f32_slowpath)
$__internal_1_$__cuda_sm3x_div_rn_noftz_f32_slowpath:
[----:B------:R-:W-:Y:S01]  /*4310*/  SHF.R.U32.HI R10, RZ, 0x17, R3 ;  /* 0x00000017ff0a7819 */ /* 0x000fe20000011603 */
[----:B------:R-:W-:Y:S01]  /*4320*/  BSSY.RECONVERGENT B1, `(.L_x_170) ;  /* 0x0000062000017945 */ /* 0x000fe20003800200 */
[----:B------:R-:W-:Y:S02]  /*4330*/  SHF.R.U32.HI R9, RZ, 0x17, R0 ;  /* 0x00000017ff097819 */ /* 0x000fe40000011600 */
[----:B------:R-:W-:Y:S02]  /*4340*/  LOP3.LUT R10, R10, 0xff, RZ, 0xc0, !PT ;  /* 0x000000ff0a0a7812 */ /* 0x000fe400078ec0ff */
[----:B------:R-:W-:Y:S02]  /*4350*/  LOP3.LUT R14, R9, 0xff, RZ, 0xc0, !PT ;  /* 0x000000ff090e7812 */ /* 0x000fe400078ec0ff */
[----:B------:R-:W-:Y:S02]  /*4360*/  IADD3 R12, PT, PT, R10, -0x1, RZ ;  /* 0xffffffff0a0c7810 */ /* 0x000fe40007ffe0ff */
[----:B------:R-:W-:-:S02]  /*4370*/  IADD3 R11, PT, PT, R14, -0x1, RZ ;  /* 0xffffffff0e0b7810 */ /* 0x000fc40007ffe0ff */
[----:B------:R-:W-:-:S04]  /*4380*/  ISETP.GT.U32.AND P0, PT, R12, 0xfd, PT ;  /* 0x000000fd0c00780c */ /* 0x000fc80003f04070 */
[----:B------:R-:W-:-:S13]  /*4390*/  ISETP.GT.U32.OR P0, PT, R11, 0xfd, P0 ;  /* 0x000000fd0b00780c */ /* 0x000fda0000704470 */
[----:B------:R-:W-:Y:S01]  /*43a0*/  @!P0 MOV R9, RZ ;  /* 0x000000ff00098202 */ /* 0x000fe20000000f00 */
[----:B------:R-:W-:Y:S06]  /*43b0*/  @!P0 BRA `(.L_x_171) ;  /* 0x00000000005c8947 */ /* 0x000fec0003800000 */
[----:B------:R-:W-:Y:S02]  /*43c0*/  FSETP.GTU.FTZ.AND P0, PT, |R0|, +INF , PT ;  /* 0x7f8000000000780b */ /* 0x000fe40003f1c200 */
[----:B------:R-:W-:-:S04]  /*43d0*/  FSETP.GTU.FTZ.AND P1, PT, |R3|, +INF , PT ;  /* 0x7f8000000300780b */ /* 0x000fc80003f3c200 */
[----:B------:R-:W-:-:S13]  /*43e0*/  PLOP3.LUT P0, PT, P0, P1, PT, 0xf8, 0x8f ;  /* 0x00000000008f781c */ /* 0x000fda0000703f70 */
[----:B------:R-:W-:Y:S05]  /*43f0*/  @P0 BRA `(.L_x_172) ;  /* 0x00000004004c0947 */ /* 0x000fea0003800000 */
[----:B------:R-:W-:-:S13]  /*4400*/  LOP3.LUT P0, RZ, R3, 0x7fffffff, R0, 0xc8, !PT ;  /* 0x7fffffff03ff7812 */ /* 0x000fda000780c800 */
[----:B------:R-:W-:Y:S05]  /*4410*/  @!P0 BRA `(.L_x_173) ;  /* 0x00000004003c8947 */ /* 0x000fea0003800000 */
[C---:B------:R-:W-:Y:S02]  /*4420*/  FSETP.NEU.FTZ.AND P3, PT, |R0|.reuse, +INF , PT ;  /* 0x7f8000000000780b */ /* 0x040fe40003f7d200 */
[----:B------:R-:W-:Y:S02]  /*4430*/  FSETP.NEU.FTZ.AND P1, PT, |R3|, +INF , PT ;  /* 0x7f8000000300780b */ /* 0x000fe40003f3d200 */
[----:B------:R-:W-:-:S11]  /*4440*/  FSETP.NEU.FTZ.AND P0, PT, |R0|, +INF , PT ;  /* 0x7f8000000000780b */ /* 0x000fd60003f1d200 */
[----:B------:R-:W-:Y:S05]  /*4450*/  @!P1 BRA !P3, `(.L_x_173) ;  /* 0x00000004002c9947 */ /* 0x000fea0005800000 */
[----:B------:R-:W-:-:S04]  /*4460*/  LOP3.LUT P3, RZ, R0, 0x7fffffff, RZ, 0xc0, !PT ;  /* 0x7fffffff00ff7812 */ /* 0x000fc8000786c0ff */
[----:B------:R-:W-:-:S13]  /*4470*/  PLOP3.LUT P1, PT, P1, P3, PT, 0x2f, 0xf2 ;  /* 0x0000000000f2781c */ /* 0x000fda0000f26577 */
[----:B------:R-:W-:Y:S05]  /*4480*/  @P1 BRA `(.L_x_174) ;  /* 0x0000000400181947 */ /* 0x000fea0003800000 */
[----:B------:R-:W-:-:S04]  /*4490*/  LOP3.LUT P1, RZ, R3, 0x7fffffff, RZ, 0xc0, !PT ;  /* 0x7fffffff03ff7812 */ /* 0x000fc8000782c0ff */
[----:B------:R-:W-:-:S13]  /*44a0*/  PLOP3.LUT P0, PT, P0, P1, PT, 0x2f, 0xf2 ;  /* 0x0000000000f2781c */ /* 0x000fda0000702577 */
[----:B------:R-:W-:Y:S05]  /*44b0*/  @P0 BRA `(.L_x_175) ;  /* 0x0000000400000947 */ /* 0x000fea0003800000 */
[----:B------:R-:W-:Y:S02]  /*44c0*/  ISETP.GE.AND P0, PT, R11, RZ, PT ;  /* 0x000000ff0b00720c */ /* 0x000fe40003f06270 */
[----:B------:R-:W-:-:S11]  /*44d0*/  ISETP.GE.AND P1, PT, R12, RZ, PT ;  /* 0x000000ff0c00720c */ /* 0x000fd60003f26270 */
[----:B------:R-:W-:Y:S01]  /*44e0*/  @P0 MOV R9, RZ ;  /* 0x000000ff00090202 */ /* 0x000fe20000000f00 */
[----:B------:R-:W-:Y:S01]  /*44f0*/  @!P0 FFMA R0, R0, 1.84467440737095516160e+19, RZ ;  /* 0x5f80000000008823 */ /* 0x000fe200000000ff */
[----:B------:R-:W-:Y:S01]  /*4500*/  @!P0 MOV R9, 0xffffffc0 ;  /* 0xffffffc000098802 */ /* 0x000fe20000000f00 */
[----:B------:R-:W-:-:S03]  /*4510*/  @!P1 FFMA R3, R3, 1.84467440737095516160e+19, RZ ;  /* 0x5f80000003039823 */ /* 0x000fc600000000ff */
[----:B------:R-:W-:-:S07]  /*4520*/  @!P1 IADD3 R9, PT, PT, R9, 0x40, RZ ;  /* 0x0000004009099810 */ /* 0x000fce0007ffe0ff */
.L_x_171:
[----:B------:R-:W-:Y:S01]  /*4530*/  LEA R12, R10, 0xc0800000, 0x17 ;  /* 0xc08000000a0c7811 */ /* 0x000fe200078eb8ff */
[----:B------:R-:W-:Y:S03]  /*4540*/  BSSY.RECONVERGENT B2, `(.L_x_176) ;  /* 0x0000036000027945 */ /* 0x000fe60003800200 */
[----:B------:R-:W-:Y:S02]  /*4550*/  IADD3 R12, PT, PT, -R12, R3, RZ ;  /* 0x000000030c0c7210 */ /* 0x000fe40007ffe1ff */
[----:B------:R-:W-:Y:S02]  /*4560*/  IADD3 R3, PT, PT, R14, -0x7f, RZ ;  /* 0xffffff810e037810 */ /* 0x000fe40007ffe0ff */
[----:B------:R-:W0:Y:S01]  /*4570*/  MUFU.RCP R11, R12 ;  /* 0x0000000c000b7308 */ /* 0x000e220000001000 */
[----:B------:R-:W-:Y:S01]  /*4580*/  FADD.FTZ R13, -R12, -RZ ;  /* 0x800000ff0c0d7221 */ /* 0x000fe20000010100 */
[C---:B------:R-:W-:Y:S01]  /*4590*/  IADD3 R10, PT, PT, R3.reuse, 0x7f, -R10 ;  /* 0x0000007f030a7810 */ /* 0x040fe20007ffe80a */
[----:B------:R-:W-:-:S03]  /*45a0*/  IMAD R0, R3, -0x800000, R0 ;  /* 0xff80000003007824 */ /* 0x000fc600078e0200 */
[----:B------:R-:W-:Y:S01]  /*45b0*/  IADD3 R10, PT, PT, R10, R9, RZ ;  /* 0x000000090a0a7210 */ /* 0x000fe20007ffe0ff */
[----:B0-----:R-:W-:-:S04]  /*45c0*/  FFMA R14, R11, R13, 1 ;  /* 0x3f8000000b0e7423 */ /* 0x001fc8000000000d */
[----:B------:R-:W-:-:S04]  /*45d0*/  FFMA R16, R11, R14, R11 ;  /* 0x0000000e0b107223 */ /* 0x000fc8000000000b */
[----:B------:R-:W-:-:S04]  /*45e0*/  FFMA R11, R0, R16, RZ ;  /* 0x00000010000b7223 */ /* 0x000fc800000000ff */
[----:B------:R-:W-:-:S04]  /*45f0*/  FFMA R14, R13, R11, R0 ;  /* 0x0000000b0d0e7223 */ /* 0x000fc80000000000 */
[----:B------:R-:W-:-:S04]  /*4600*/  FFMA R11, R16, R14, R11 ;  /* 0x0000000e100b7223 */ /* 0x000fc8000000000b */
[----:B------:R-:W-:-:S04]  /*4610*/  FFMA R14, R13, R11, R0 ;  /* 0x0000000b0d0e7223 */ /* 0x000fc80000000000 */
[----:B------:R-:W-:-:S05]  /*4620*/  FFMA R0, R16, R14, R11 ;  /* 0x0000000e10007223 */ /* 0x000fca000000000b */
[----:B------:R-:W-:-:S04]  /*4630*/  SHF.R.U32.HI R3, RZ, 0x17, R0 ;  /* 0x00000017ff037819 */ /* 0x000fc80000011600 */
[----:B------:R-:W-:-:S04]  /*4640*/  LOP3.LUT R3, R3, 0xff, RZ, 0xc0, !PT ;  /* 0x000000ff03037812 */ /* 0x000fc800078ec0ff */
[----:B------:R-:W-:-:S04]  /*4650*/  IADD3 R13, PT, PT, R3, R10, RZ ;  /* 0x0000000a030d7210 */ /* 0x000fc80007ffe0ff */
[----:B------:R-:W-:-:S04]  /*4660*/  IADD3 R3, PT, PT, R13, -0x1, RZ ;  /* 0xffffffff0d037810 */ /* 0x000fc80007ffe0ff */
[----:B------:R-:W-:-:S13]  /*4670*/  ISETP.GE.U32.AND P0, PT, R3, 0xfe, PT ;  /* 0x000000fe0300780c */ /* 0x000fda0003f06070 */
[----:B------:R-:W-:Y:S05]  /*4680*/  @!P0 BRA `(.L_x_177) ;  /* 0x0000000000808947 */ /* 0x000fea0003800000 */
[----:B------:R-:W-:-:S13]  /*4690*/  ISETP.GT.AND P0, PT, R13, 0xfe, PT ;  /* 0x000000fe0d00780c */ /* 0x000fda0003f04270 */
[----:B------:R-:W-:Y:S05]  /*46a0*/  @P0 BRA `(.L_x_178) ;  /* 0x00000000006c0947 */ /* 0x000fea0003800000 */
[----:B------:R-:W-:-:S13]  /*46b0*/  ISETP.GE.AND P0, PT, R13, 0x1, PT ;  /* 0x000000010d00780c */ /* 0x000fda0003f06270 */
[----:B------:R-:W-:Y:S05]  /*46c0*/  @P0 BRA `(.L_x_179) ;  /* 0x0000000000740947 */ /* 0x000fea0003800000 */
[----:B------:R-:W-:Y:S02]  /*46d0*/  ISETP.GE.AND P0, PT, R13, -0x18, PT ;  /* 0xffffffe80d00780c */ /* 0x000fe40003f06270 */
[----:B------:R-:W-:-:S11]  /*46e0*/  LOP3.LUT R0, R0, 0x80000000, RZ, 0xc0, !PT ;  /* 0x8000000000007812 */ /* 0x000fd600078ec0ff */
[----:B------:R-:W-:Y:S05]  /*46f0*/  @!P0 BRA `(.L_x_179) ;  /* 0x0000000000688947 */ /* 0x000fea0003800000 */
[CCC-:B------:R-:W-:Y:S01]  /*4700*/  FFMA.RZ R3, R16.reuse, R14.reuse, R11.reuse ;  /* 0x0000000e10037223 */ /* 0x1c0fe2000000c00b */
[C---:B------:R-:W-:Y:S01]  /*4710*/  IADD3 R12, PT, PT, R13.reuse, 0x20, RZ ;  /* 0x000000200d0c7810 */ /* 0x040fe20007ffe0ff */
[CCC-:B------:R-:W-:Y:S01]  /*4720*/  FFMA.RM R10, R16.reuse, R14.reuse, R11.reuse ;  /* 0x0000000e100a7223 */ /* 0x1c0fe2000000400b */
[----:B------:R-:W-:Y:S02]  /*4730*/  ISETP.NE.AND P3, PT, R13, RZ, PT ;  /* 0x000000ff0d00720c */ /* 0x000fe40003f65270 */
[----:B------:R-:W-:Y:S01]  /*4740*/  LOP3.LUT R9, R3, 0x7fffff, RZ, 0xc0, !PT ;  /* 0x007fffff03097812 */ /* 0x000fe200078ec0ff */
[----:B------:R-:W-:Y:S01]  /*4750*/  FFMA.RP R3, R16, R14, R11 ;  /* 0x0000000e10037223 */ /* 0x000fe2000000800b */
[----:B------:R-:W-:Y:S02]  /*4760*/  ISETP.NE.AND P1, PT, R13, RZ, PT ;  /* 0x000000ff0d00720c */ /* 0x000fe40003f25270 */
[----:B------:R-:W-:Y:S02]  /*4770*/  LOP3.LUT R9, R9, 0x800000, RZ, 0xfc, !PT ;  /* 0x0080000009097812 */ /* 0x000fe400078efcff */
[----:B------:R-:W-:-:S02]  /*4780*/  IADD3 R11, PT, PT, -R13, RZ, RZ ;  /* 0x000000ff0d0b7210 */ /* 0x000fc40007ffe1ff */
[----:B------:R-:W-:Y:S02]  /*4790*/  SHF.L.U32 R12, R9, R12, RZ ;  /* 0x0000000c090c7219 */ /* 0x000fe400000006ff */
[----:B------:R-:W-:Y:S02]  /*47a0*/  FSETP.NEU.FTZ.AND P0, PT, R3, R10, PT ;  /* 0x0000000a0300720b */ /* 0x000fe40003f1d000 */
[----:B------:R-:W-:Y:S02]  /*47b0*/  SEL R10, R11, RZ, P3 ;  /* 0x000000ff0b0a7207 */ /* 0x000fe40001800000 */
[----:B------:R-:W-:Y:S02]  /*47c0*/  ISETP.NE.AND P1, PT, R12, RZ, P1 ;  /* 0x000000ff0c00720c */ /* 0x000fe40000f25270 */
[----:B------:R-:W-:Y:S02]  /*47d0*/  SHF.R.U32.HI R10, RZ, R10, R9 ;  /* 0x0000000aff0a7219 */ /* 0x000fe40000011609 */
[----:B------:R-:W-:-:S02]  /*47e0*/  PLOP3.LUT P0, PT, P0, P1, PT, 0xf8, 0x8f ;  /* 0x00000000008f781c */ /* 0x000fc40000703f70 */
[----:B------:R-:W-:Y:S02]  /*47f0*/  SHF.R.U32.HI R12, RZ, 0x1, R10 ;  /* 0x00000001ff0c7819 */ /* 0x000fe4000001160a */
[----:B------:R-:W-:-:S04]  /*4800*/  SEL R3, RZ, 0x1, !P0 ;  /* 0x00000001ff037807 */ /* 0x000fc80004000000 */
[----:B------:R-:W-:-:S04]  /*4810*/  LOP3.LUT R3, R3, 0x1, R12, 0xf8, !PT ;  /* 0x0000000103037812 */ /* 0x000fc800078ef80c */
[----:B------:R-:W-:-:S04]  /*4820*/  LOP3.LUT R3, R3, R10, RZ, 0xc0, !PT ;  /* 0x0000000a03037212 */ /* 0x000fc800078ec0ff */
[----:B------:R-:W-:-:S04]  /*4830*/  IADD3 R3, PT, PT, R12, R3, RZ ;  /* 0x000000030c037210 */ /* 0x000fc80007ffe0ff */
[----:B------:R-:W-:Y:S01]  /*4840*/  LOP3.LUT R0, R3, R0, RZ, 0xfc, !PT ;  /* 0x0000000003007212 */ /* 0x000fe200078efcff */
[----:B------:R-:W-:Y:S06]  /*4850*/  BRA `(.L_x_179) ;  /* 0x0000000000107947 */ /* 0x000fec0003800000 */
.L_x_178:
[----:B------:R-:W-:-:S04]  /*4860*/  LOP3.LUT R0, R0, 0x80000000, RZ, 0xc0, !PT ;  /* 0x8000000000007812 */ /* 0x000fc800078ec0ff */
[----:B------:R-:W-:Y:S01]  /*4870*/  LOP3.LUT R0, R0, 0x7f800000, RZ, 0xfc, !PT ;  /* 0x7f80000000007812 */ /* 0x000fe200078efcff */
[----:B------:R-:W-:Y:S06]  /*4880*/  BRA `(.L_x_179) ;  /* 0x0000000000047947 */ /* 0x000fec0003800000 */
.L_x_177:
[----:B------:R-:W-:-:S07]  /*4890*/  LEA R0, R10, R0, 0x17 ;  /* 0x000000000a007211 */ /* 0x000fce00078eb8ff */
.L_x_179:
[----:B------:R-:W-:Y:S05]  /*48a0*/  BSYNC.RECONVERGENT B2 ;  /* 0x0000000000027941 */ /* 0x000fea0003800200 */
.L_x_176:
[----:B------:R-:W-:Y:S05]  /*48b0*/  BRA `(.L_x_180) ;  /* 0x0000000000207947 */ /* 0x000fea0003800000 */
.L_x_175:
[----:B------:R-:W-:-:S04]  /*48c0*/  LOP3.LUT R0, R3, 0x80000000, R0, 0x48, !PT ;  /* 0x8000000003007812 */ /* 0x000fc800078e4800 */
[----:B------:R-:W-:Y:S01]  /*48d0*/  LOP3.LUT R0, R0, 0x7f800000, RZ, 0xfc, !PT ;  /* 0x7f80000000007812 */ /* 0x000fe200078efcff */
[----:B------:R-:W-:Y:S06]  /*48e0*/  BRA `(.L_x_180) ;  /* 0x0000000000147947 */ /* 0x000fec0003800000 */
.L_x_174:
[----:B------:R-:W-:Y:S01]  /*48f0*/  LOP3.LUT R0, R3, 0x80000000, R0, 0x48, !PT ;  /* 0x8000000003007812 */ /* 0x000fe200078e4800 */
[----:B------:R-:W-:Y:S06]  /*4900*/  BRA `(.L_x_180) ;  /* 0x00000000000c7947 */ /* 0x000fec0003800000 */
.L_x_173:
[----:B------:R-:W0:Y:S01]  /*4910*/  MUFU.RSQ R0, -QNAN ;  /* 0xffc0000000007908 */ /* 0x000e220000001400 */
[----:B------:R-:W-:Y:S05]  /*4920*/  BRA `(.L_x_180) ;  /* 0x0000000000047947 */ /* 0x000fea0003800000 */
.L_x_172:
[----:B------:R-:W-:-:S07]  /*4930*/  FADD.FTZ R0, R0, R3 ;  /* 0x0000000300007221 */ /* 0x000fce0000010000 */
.L_x_180:
[----:B------:R-:W-:Y:S05]  /*4940*/  BSYNC.RECONVERGENT B1 ;  /* 0x0000000000017941 */ /* 0x000fea0003800200 */
.L_x_170:
[----:B------:R-:W-:-:S04]  /*4950*/  HFMA2 R9, -RZ, RZ, 0, 0 ;  /* 0x00000000ff097431 */ /* 0x000fc800000001ff */
[----:B0-----:R-:W-:Y:S05]  /*4960*/  RET.REL.NODEC R8 `(compute_curvature_stress) ;  /* 0xffffffb408a47950 */ /* 0x001fea0003c3ffff */
.L_x_181:
[----:B------:R-:W-:-:S00]  /*4970*/  BRA `(.L_x_181) ;  /* 0xfffffffc00fc7947 */ /* 0x000fc0000383ffff */
[----:B------:R-:W-:-:S00]  /*4980*/  NOP ;  /* 0x0000000000007918 */ /* 0x000fc00000000000 */
[----:B------:R-:W-:-:S00]  /*4990*/  NOP ;  /* 0x0000000000007918 */ /* 0x000fc00000000000 */
[----:B------:R-:W-:-:S00]  /*49a0*/  NOP ;  /* 0x0000000000007918 */ /* 0x000fc00000000000 */
[----:B------:R-:W-:-:S00]  /*49b0*/  NOP ;  /* 0x0000000000007918 */ /* 0x000fc00000000000 */
[----:B------:R-:W-:-:S00]  /*49c0*/  NOP ;  /* 0x0000000000007918 */ /* 0x000fc00000000000 */
[----:B------:R-:W-:-:S00]  /*49d0*/  NOP ;  /* 0x0000000000007918 */ /* 0x000fc00000000000 */
[----:B------:R-:W-:-:S00]  /*49e0*/  NOP ;  /* 0x0000000000007918 */ /* 0x000fc00000000000 */
[----:B------:R-:W-:-:S00]  /*49f0*/  NOP ;  /* 0x0000000000007918 */ /* 0x000fc00000000000 */
.L_x_338:


//--------------------- .text.detect_anchor_hotspots --------------------------
	.section	.text.detect_anchor_hotspots,"ax",@progbits
	.align	128
        .global         detect_anchor_hotspots
        .type           detect_anchor_hotspots,@function
        .size           detect_anchor_hotspots,(.L_x_339 - detect_anchor_hotspots)
        .other          detect_anchor_hotspots,@"STO_CUDA_ENTRY STV_DEFAULT"
detect_anchor_hotspots:
.text.detect_anchor_hotspots:
        /* <DEDUP_REMOVED lines=8> */
[----:B------:R-:W0:Y:S01]  /*0080*/  LDCU UR4, c[0x0][0x39c] ;  /* 0x00007380ff0477ac */ /* 0x000e220008000800 */
[----:B------:R-:W1:Y:S01]  /*0090*/  LDC.64 R6, c[0x0][0x380] ;  /* 0x0000e000ff067b82 */ /* 0x000e620000000a00 */
[----:B------:R-:W-:Y:S01]  /*00a0*/  SHF.L.U32 R3, R2, 0x1, RZ ;  /* 0x0000000102037819 */ /* 0x000fe200000006ff */
[----:B------:R-:W2:Y:S01]  /*00b0*/  LDCU.64 UR10, c[0x0][0x358] ;  /* 0x00006b00ff0a77ac */ /* 0x000ea20008000a00 */
[----:B0-----:R-:W-:-:S03]  /*00c0*/  UISETP.NE.AND UP0, UPT, UR4, URZ, UPT ;  /* 0x000000ff0400728c */ /* 0x001fc6000bf05270 */
[----:B-1----:R-:W-:-:S04]  /*00d0*/  IMAD.WIDE.U32 R6, R3, 0x4, R6 ;  /* 0x0000000403067825 */ /* 0x002fc800078e0006 */
[----:B------:R-:W-:Y:S02]  /*00e0*/  HFMA2 R3, -RZ, RZ, 0, 0 ;  /* 0x00000000ff037431 */ /* 0x000fe400000001ff */
[----:B--2---:R-:W-:Y:S05]  /*00f0*/  BRA.U !UP0, `(.L_x_182) ;  /* 0x0000001d08407547 */ /* 0x004fea000b800000 */
[----:B------:R0:W5:Y:S04]  /*0100*/  LDG.E R4, desc[UR10][R6.64] ;  /* 0x0000000a06047981 */ /* 0x000168000c1e1900 */
[----:B------:R0:W5:Y:S01]  /*0110*/  LDG.E R5, desc[UR10][R6.64+0x4] ;  /* 0x0000040a06057981 */ /* 0x000162000c1e1900 */
[----:B------:R-:W-:Y:S01]  /*0120*/  UISETP.GE.U32.AND UP0, UPT, UR4, 0x8, UPT ;  /* 0x000000080400788c */ /* 0x000fe2000bf06070 */
[----:B------:R-:W-:Y:S01]  /*0130*/  MOV R3, RZ ;  /* 0x000000ff00037202 */ /* 0x000fe20000000f00 */
[----:B------:R-:W-:Y:S01]  /*0140*/  ULOP3.LUT UR8, UR4, 0x7, URZ, 0xc0, !UPT ;  /* 0x0000000704087892 */ /* 0x000fe2000f8ec0ff */
[----:B------:R-:W-:-:S06]  /*0150*/  MOV R10, RZ ;  /* 0x000000ff000a7202 */ /* 0x000fcc0000000f00 */
[----:B0-----:R-:W-:Y:S05]  /*0160*/  BRA.U !UP0, `(.L_x_183) ;  /* 0x0000000d08a07547 */ /* 0x001fea000b800000 */
[----:B------:R-:W0:Y:S01]  /*0170*/  LDCU.64 UR6, c[0x0][0x388] ;  /* 0x00007100ff0677ac */ /* 0x000e220008000a00 */
[----:B------:R-:W1:Y:S01]  /*0180*/  LDC.64 R6, c[0x0][0x380] ;  /* 0x0000e000ff067b82 */ /* 0x000e620000000a00 */
[----:B------:R-:W-:Y:S01]  /*0190*/  MOV R3, RZ ;  /* 0x000000ff00037202 */ /* 0x000fe20000000f00 */
[----:B------:R-:W-:Y:S01]  /*01a0*/  ULOP3.LUT UR4, UR4, 0xfffffff8, URZ, 0xc0, !UPT ;  /* 0xfffffff804047892 */ /* 0x000fe2000f8ec0ff */
[----:B------:R-:W2:Y:S05]  /*01b0*/  LDCU UR9, c[0x0][0x398] ;  /* 0x00007300ff0977ac */ /* 0x000eaa0008000800 */
[----:B------:R-:W-:Y:S01]  /*01c0*/  MOV R10, UR4 ;  /* 0x00000004000a7c02 */ /* 0x000fe20008000f00 */
[----:B0-----:R-:W-:-:S04]  /*01d0*/  UIADD3 UR5, UP0, UPT, UR6, 0x10, URZ ;  /* 0x0000001006057890 */ /* 0x001fc8000ff1e0ff */
[----:B------:R-:W-:Y:S02]  /*01e0*/  UIADD3.X UR6, UPT, UPT, URZ, UR7, URZ, UP0, !UPT ;  /* 0x00000007ff067290 */ /* 0x000fe400087fe4ff */
[----:B------:R-:W-:Y:S01]  /*01f0*/  MOV R8, UR5 ;  /* 0x0000000500087c02 */ /* 0x000fe20008000f00 */
[----:B------:R-:W-:-:S03]  /*0200*/  UIADD3 UR7, UPT, UPT, -UR4, URZ, URZ ;  /* 0x000000ff04077290 */ /* 0x000fc6000fffe1ff */
[----:B--2---:R-:W-:-:S09]  /*0210*/  MOV R9, UR6 ;  /* 0x0000000600097c02 */ /* 0x004fd20008000f00 */
.L_x_216:
[----:B------:R-:W2:Y:S01]  /*0220*/  LDG.E R13, desc[UR10][R8.64+-0x10] ;  /* 0xfffff00a080d7981 */ /* 0x000ea2000c1e1900 */
[----:B------:R-:W-:-:S04]  /*0230*/  UIADD3 UR7, UPT, UPT, UR7, 0x8, URZ ;  /* 0x0000000807077890 */ /* 0x000fc8000fffe0ff */
[----:B------:R-:W-:Y:S01]  /*0240*/  UISETP.NE.AND UP0, UPT, UR7, URZ, UPT ;  /* 0x000000ff0700728c */ /* 0x000fe2000bf05270 */
        /* <DEDUP_REMOVED lines=17> */
[----:B------:R-:W-:Y:S05]  /*0360*/  CALL.REL.NOINC `($__internal_2_$__cuda_sm20_sqrt_rn_f32_slowpath) ;  /* 0x0000001800b47944 */ /* 0x000fea0003c00000 */
[----:B------:R-:W-:Y:S05]  /*0370*/  BRA `(.L_x_187) ;  /* 0x0000000000107947 */ /* 0x000fea0003800000 */
.L_x_186:
[----:B------:R-:W-:Y:S01]  /*0380*/  FMUL.FTZ R0, R11, R14 ;  /* 0x0000000e0b007220 */ /* 0x000fe20000410000 */
[----:B------:R-:W-:-:S03]  /*0390*/  FMUL.FTZ R12, R14, 0.5 ;  /* 0x3f0000000e0c7820 */ /* 0x000fc60000410000 */
[----:B------:R-:W-:-:S04]  /*03a0*/  FFMA R11, -R0, R0, R11 ;  /* 0x00000000000b7223 */ /* 0x000fc8000000010b */
[----:B------:R-:W-:-:S07]  /*03b0*/  FFMA R0, R11, R12, R0 ;  /* 0x0000000c0b007223 */ /* 0x000fce0000000000 */
.L_x_187:
[----:B------:R-:W-:Y:S05]  /*03c0*/  BSYNC.RECONVERGENT B0 ;  /* 0x0000000000007941 */ /* 0x000fea0003800200 */
.L_x_185:
[----:B------:R-:W-:-:S13]  /*03d0*/  FSETP.GEU.AND P0, PT, R0, 0.5, PT ;  /* 0x3f0000000000780b */ /* 0x000fda0003f0e000 */
[----:B------:R-:W-:-:S07]  /*03e0*/  @!P0 FADD R3, R3, 1 ;  /* 0x3f80000003038421 */ /* 0x000fce0000000000 */
.L_x_184:
[----:B------:R-:W2:Y:S02]  /*03f0*/  LDG.E R13, desc[UR10][R8.64+-0xc] ;  /* 0xfffff40a080d7981 */ /* 0x000ea4000c1e1900 */
        /* <DEDUP_REMOVED lines=19> */
.L_x_190:
[----:B------:R-:W-:Y:S01]  /*0530*/  FMUL.FTZ R0, R11, R14 ;  /* 0x0000000e0b007220 */ /* 0x000fe20000410000 */
[----:B------:R-:W-:-:S03]  /*0540*/  FMUL.FTZ R12, R14, 0.5 ;  /* 0x3f0000000e0c7820 */ /* 0x000fc60000410000 */
[----:B------:R-:W-:-:S04]  /*0550*/  FFMA R11, -R0, R0, R11 ;  /* 0x00000000000b7223 */ /* 0x000fc8000000010b */
[----:B------:R-:W-:-:S07]  /*0560*/  FFMA R0, R11, R12, R0 ;  /* 0x0000000c0b007223 */ /* 0x000fce0000000000 */
.L_x_191:
[----:B------:R-:W-:Y:S05]  /*0570*/  BSYNC.RECONVERGENT B0 ;  /* 0x0000000000007941 */ /* 0x000fea0003800200 */
.L_x_189:
[----:B------:R-:W-:-:S13]  /*0580*/  FSETP.GEU.AND P0, PT, R0, 0.5, PT ;  /* 0x3f0000000000780b */ /* 0x000fda0003f0e000 */
[----:B------:R-:W-:-:S07]  /*0590*/  @!P0 FADD R3, R3, 1 ;  /* 0x3f80000003038421 */ /* 0x000fce0000000000 */
.L_x_188:
        /* <DEDUP_REMOVED lines=20> */
.L_x_194:
[----:B------:R-:W-:Y:S01]  /*06e0*/  FMUL.FTZ R0, R11, R14 ;  /* 0x0000000e0b007220 */ /* 0x000fe20000410000 */
[----:B------:R-:W-:-:S03]  /*06f0*/  FMUL.FTZ R12, R14, 0.5 ;  /* 0x3f0000000e0c7820 */ /* 0x000fc60000410000 */
[----:B------:R-:W-:-:S04]  /*0700*/  FFMA R11, -R0, R0, R11 ;  /* 0x00000000000b7223 */ /* 0x000fc8000000010b */
[----:B------:R-:W-:-:S07]  /*0710*/  FFMA R0, R11, R12, R0 ;  /* 0x0000000c0b007223 */ /* 0x000fce0000000000 */
.L_x_195:
[----:B------:R-:W-:Y:S05]  /*0720*/  BSYNC.RECONVERGENT B0 ;  /* 0x0000000000007941 */ /* 0x000fea0003800200 */
.L_x_193:
[----:B------:R-:W-:-:S13]  /*0730*/  FSETP.GEU.AND P0, PT, R0, 0.5, PT ;  /* 0x3f0000000000780b */ /* 0x000fda0003f0e000 */
[----:B------:R-:W-:-:S07]  /*0740*/  @!P0 FADD R3, R3, 1 ;  /* 0x3f80000003038421 */ /* 0x000fce0000000000 */
.L_x_192:
        /* <DEDUP_REMOVED lines=20> */
.L_x_198:
[----:B------:R-:W-:Y:S01]  /*0890*/  FMUL.FTZ R0, R11, R14 ;  /* 0x0000000e0b007220 */ /* 0x000fe20000410000 */
[----:B------:R-:W-:-:S03]  /*08a0*/  FMUL.FTZ R12, R14, 0.5 ;  /* 0x3f0000000e0c7820 */ /* 0x000fc60000410000 */
[----:B------:R-:W-:-:S04]  /*08b0*/  FFMA R11, -R0, R0, R11 ;  /* 0x00000000000b7223 */ /* 0x000fc8000000010b */
[----:B------:R-:W-:-:S07]  /*08c0*/  FFMA R0, R11, R12, R0 ;  /* 0x0000000c0b007223 */ /* 0x000fce0000000000 */
.L_x_199:
[----:B------:R-:W-:Y:S05]  /*08d0*/  BSYNC.RECONVERGENT B0 ;  /* 0x0000000000007941 */ /* 0x000fea0003800200 */
.L_x_197:
[----:B------:R-:W-:-:S13]  /*08e0*/  FSETP.GEU.AND P0, PT, R0, 0.5, PT ;  /* 0x3f0000000000780b */ /* 0x000fda0003f0e000 */
[----:B------:R-:W-:-:S07]  /*08f0*/  @!P0 FADD R3, R3, 1 ;  /* 0x3f80000003038421 */ /* 0x000fce0000000000 */
.L_x_196:
        /* <DEDUP_REMOVED lines=20> */
.L_x_202:
[----:B------:R-:W-:Y:S01]  /*0a40*/  FMUL.FTZ R0, R11, R14 ;  /* 0x0000000e0b007220 */ /* 0x000fe20000410000 */
[----:B------:R-:W-:-:S03]  /*0a50*/  FMUL.FTZ R12, R14, 0.5 ;  /* 0x3f0000000e0c7820 */ /* 0x000fc60000410000 */
[----:B------:R-:W-:-:S04]  /*0a60*/  FFMA R11, -R0, R0, R11 ;  /* 0x00000000000b7223 */ /* 0x000fc8000000010b */
[----:B------:R-:W-:-:S07]  /*0a70*/  FFMA R0, R11, R12, R0 ;  /* 0x0000000c0b007223 */ /* 0x000fce0000000000 */
.L_x_203:
[----:B------:R-:W-:Y:S05]  /*0a80*/  BSYNC.RECONVERGENT B0 ;  /* 0x0000000000007941 */ /* 0x000fea0003800200 */
.L_x_201:
[----:B------:R-:W-:-:S13]  /*0a90*/  FSETP.GEU.AND P0, PT, R0, 0.5, PT ;  /* 0x3f0000000000780b */ /* 0x000fda0003f0e000 */
[----:B------:R-:W-:-:S07]  /*0aa0*/  @!P0 FADD R3, R3, 1 ;  /* 0x3f80000003038421 */ /* 0x000fce0000000000 */
.L_x_200:
        /* <DEDUP_REMOVED lines=20> */
.L_x_206:
[----:B------:R-:W-:Y:S01]  /*0bf0*/  FMUL.FTZ R0, R11, R14 ;  /* 0x0000000e0b007220 */ /* 0x000fe20000410000 */
[----:B------:R-:W-:-:S03]  /*0c00*/  FMUL.FTZ R12, R14, 0.5 ;  /* 0x3f0000000e0c7820 */ /* 0x000fc60000410000 */
[----:B------:R-:W-:-:S04]  /*0c10*/  FFMA R11, -R0, R0, R11 ;  /* 0x00000000000b7223 */ /* 0x000fc8000000010b */
[----:B------:R-:W-:-:S07]  /*0c20*/  FFMA R0, R11, R12, R0 ;  /* 0x0000000c0b007223 */ /* 0x000fce0000000000 */
.L_x_207:
[----:B------:R-:W-:Y:S05]  /*0c30*/  BSYNC.RECONVERGENT B0 ;  /* 0x0000000000007941 */ /* 0x000fea0003800200 */
.L_x_205:
[----:B------:R-:W-:-:S13]  /*0c40*/  FSETP.GEU.AND P0, PT, R0, 0.5, PT ;  /* 0x3f0000000000780b */ /* 0x000fda0003f0e000 */
[----:B------:R-:W-:-:S07]  /*0c50*/  @!P0 FADD R3, R3, 1 ;  /* 0x3f80000003038421 */ /* 0x000fce0000000000 */
.L_x_204:
        /* <DEDUP_REMOVED lines=20> */
.L_x_210:
[----:B------:R-:W-:Y:S01]  /*0da0*/  FMUL.FTZ R0, R11, R14 ;  /* 0x0000000e0b007220 */ /* 0x000fe20000410000 */
[----:B------:R-:W-:-:S03]  /*0db0*/  FMUL.FTZ R12, R14, 0.5 ;  /* 0x3f0000000e0c7820 */ /* 0x000fc60000410000 */
[----:B------:R-:W-:-:S04]  /*0dc0*/  FFMA R11, -R0, R0, R11 ;  /* 0x00000000000b7223 */ /* 0x000fc8000000010b */
[----:B------:R-:W-:-:S07]  /*0dd0*/  FFMA R0, R11, R12, R0 ;  /* 0x0000000c0b007223 */ /* 0x000fce0000000000 */
.L_x_211:
[----:B------:R-:W-:Y:S05]  /*0de0*/  BSYNC.RECONVERGENT B0 ;  /* 0x0000000000007941 */ /* 0x000fea0003800200 */
.L_x_209:
[----:B------:R-:W-:-:S13]  /*0df0*/  FSETP.GEU.AND P0, PT, R0, 0.5, PT ;  /* 0x3f0000000000780b */ /* 0x000fda0003f0e000 */
[----:B------:R-:W-:-:S07]  /*0e00*/  @!P0 FADD R3, R3, 1 ;  /* 0x3f80000003038421 */ /* 0x000fce0000000000 */
.L_x_208:
        /* <DEDUP_REMOVED lines=20> */
.L_x_214:
[----:B------:R-:W-:Y:S01]  /*0f50*/  FMUL.FTZ R0, R11, R14 ;  /* 0x0000000e0b007220 */ /* 0x000fe20000410000 */
[----:B------:R-:W-:-:S03]  /*0f60*/  FMUL.FTZ R12, R14, 0.5 ;  /* 0x3f0000000e0c7820 */ /* 0x000fc60000410000 */
[----:B------:R-:W-:-:S04]  /*0f70*/  FFMA R11, -R0, R0, R11 ;  /* 0x00000000000b7223 */ /* 0x000fc8000000010b */
[----:B------:R-:W-:-:S07]  /*0f80*/  FFMA R0, R11, R12, R0 ;  /* 0x0000000c0b007223 */ /* 0x000fce0000000000 */
.L_x_215:
[----:B------:R-:W-:Y:S05]  /*0f90*/  BSYNC.RECONVERGENT B0 ;  /* 0x0000000000007941 */ /* 0x000fea0003800200 */
.L_x_213:
[----:B------:R-:W-:-:S13]  /*0fa0*/  FSETP.GEU.AND P0, PT, R0, 0.5, PT ;  /* 0x3f0000000000780b */ /* 0x000fda0003f0e000 */
[----:B------:R-:W-:-:S07]  /*0fb0*/  @!P0 FADD R3, R3, 1 ;  /* 0x3f80000003038421 */ /* 0x000fce0000000000 */
.L_x_212:
[----:B------:R-:W-:-:S04]  /*0fc0*/  IADD3 R8, P0, PT, R8, 0x20, RZ ;  /* 0x0000002008087810 */ /* 0x000fc80007f1e0ff */
[----:B------:R-:W-:Y:S01]  /*0fd0*/  IADD3.X R9, PT, PT, RZ, R9, RZ, P0, !PT ;  /* 0x00000009ff097210 */ /* 0x000fe200007fe4ff */
[----:B------:R-:W-:Y:S08]  /*0fe0*/  BRA.U UP0, `(.L_x_216) ;  /* 0xfffffff1008c7547 */ /* 0x000ff0000b83ffff */
.L_x_183:
[----:B------:R-:W-:-:S09]  /*0ff0*/  UISETP.NE.AND UP0, UPT, UR8, URZ, UPT ;  /* 0x000000ff0800728c */ /* 0x000fd2000bf05270 */
[----:B------:R-:W-:Y:S05]  /*1000*/  BRA.U !UP0, `(.L_x_182) ;  /* 0x0000000d087c7547 */ /* 0x000fea000b800000 */
[----:B------:R-:W0:Y:S01]  /*1010*/  LDCU UR4, c[0x0][0x39c] ;  /* 0x00007380ff0477ac */ /* 0x000e220008000800 */
[----:B------:R-:W-:Y:S02]  /*1020*/  UISETP.GE.U32.AND UP0, UPT, UR8, 0x4, UPT ;  /* 0x000000040800788c */ /* 0x000fe4000bf06070 */
[----:B0-----:R-:W-:-:S07]  /*1030*/  ULOP3.LUT UR4, UR4, 0x3, URZ, 0xc0, !UPT ;  /* 0x0000000304047892 */ /* 0x001fce000f8ec0ff */
[----:B------:R-:W-:Y:S05]  /*1040*/  BRA.U !UP0, `(.L_x_217) ;  /* 0x0000000508dc7547 */ /* 0x000fea000b800000 */
        /* <DEDUP_REMOVED lines=24> */
.L_x_220:
[----:B------:R-:W-:Y:S01]  /*11d0*/  FMUL.FTZ R0, R11, R12 ;  /* 0x0000000c0b007220 */ /* 0x000fe20000410000 */
[----:B------:R-:W-:-:S03]  /*11e0*/  FMUL.FTZ R8, R12, 0.5 ;  /* 0x3f0000000c087820 */ /* 0x000fc60000410000 */
[----:B------:R-:W-:-:S04]  /*11f0*/  FFMA R9, -R0, R0, R11 ;  /* 0x0000000000097223 */ /* 0x000fc8000000010b */
[----:B------:R-:W-:-:S07]  /*1200*/  FFMA R0, R9, R8, R0 ;  /* 0x0000000809007223 */ /* 0x000fce0000000000 */
.L_x_221:
[----:B------:R-:W-:Y:S05]  /*1210*/  BSYNC.RECONVERGENT B0 ;  /* 0x0000000000007941 */ /* 0x000fea0003800200 */
.L_x_219:
[----:B------:R-:W-:-:S13]  /*1220*/  FSETP.GEU.AND P0, PT, R0, 0.5, PT ;  /* 0x3f0000000000780b */ /* 0x000fda0003f0e000 */
[----:B------:R-:W-:-:S07]  /*1230*/  @!P0 FADD R3, R3, 1 ;  /* 0x3f80000003038421 */ /* 0x000fce0000000000 */
.L_x_218:
[----:B------:R-:W2:Y:S01]  /*1240*/  LDG.E R11, desc[UR10][R6.64+0x4] ;  /* 0x0000040a060b7981 */ /* 0x000ea2000c1e1900 */
[----:B------:R-:W2:Y:S02]  /*1250*/  LDCU UR5, c[0x0][0x398] ;  /* 0x00007300ff0577ac */ /* 0x000ea40008000800 */
        /* <DEDUP_REMOVED lines=20> */
.L_x_224:
[----:B------:R-:W-:Y:S01]  /*13a0*/  FMUL.FTZ R0, R11, R12 ;  /* 0x0000000c0b007220 */ /* 0x000fe20000410000 */
[----:B------:R-:W-:-:S03]  /*13b0*/  FMUL.FTZ R8, R12, 0.5 ;  /* 0x3f0000000c087820 */ /* 0x000fc60000410000 */
[----:B------:R-:W-:-:S04]  /*13c0*/  FFMA R9, -R0, R0, R11 ;  /* 0x0000000000097223 */ /* 0x000fc8000000010b */
[----:B------:R-:W-:-:S07]  /*13d0*/  FFMA R0, R9, R8, R0 ;  /* 0x0000000809007223 */ /* 0x000fce0000000000 */
.L_x_225:
[----:B------:R-:W-:Y:S05]  /*13e0*/  BSYNC.RECONVERGENT B0 ;  /* 0x0000000000007941 */ /* 0x000fea0003800200 */
.L_x_223:
[----:B------:R-:W-:-:S13]  /*13f0*/  FSETP.GEU.AND P0, PT, R0, 0.5, PT ;  /* 0x3f0000000000780b */ /* 0x000fda0003f0e000 */
[----:B------:R-:W-:-:S07]  /*1400*/  @!P0 FADD R3, R3, 1 ;  /* 0x3f80000003038421 */ /* 0x000fce0000000000 */
.L_x_222:
        /* <DEDUP_REMOVED lines=22> */
.L_x_228:
[----:B------:R-:W-:Y:S01]  /*1570*/  FMUL.FTZ R0, R11, R12 ;  /* 0x0000000c0b007220 */ /* 0x000fe20000410000 */
[----:B------:R-:W-:-:S03]  /*1580*/  FMUL.FTZ R8, R12, 0.5 ;  /* 0x3f0000000c087820 */ /* 0x000fc60000410000 */
[----:B------:R-:W-:-:S04]  /*1590*/  FFMA R9, -R0, R0, R11 ;  /* 0x0000000000097223 */ /* 0x000fc8000000010b */
[----:B------:R-:W-:-:S07]  /*15a0*/  FFMA R0, R9, R8, R0 ;  /* 0x0000000809007223 */ /* 0x000fce0000000000 */
.L_x_229:
[----:B------:R-:W-:Y:S05]  /*15b0*/  BSYNC.RECONVERGENT B0 ;  /* 0x0000000000007941 */ /* 0x000fea0003800200 */
.L_x_227:
[----:B------:R-:W-:-:S13]  /*15c0*/  FSETP.GEU.AND P0, PT, R0, 0.5, PT ;  /* 0x3f0000000000780b */ /* 0x000fda0003f0e000 */
[----:B------:R-:W-:-:S07]  /*15d0*/  @!P0 FADD R3, R3, 1 ;  /* 0x3f80000003038421 */ /* 0x000fce0000000000 */
.L_x_226:
        /* <DEDUP_REMOVED lines=22> */
.L_x_232:
[----:B------:R-:W-:Y:S01]  /*1740*/  FMUL.FTZ R0, R9, R8 ;  /* 0x0000000809007220 */ /* 0x000fe20000410000 */
[----:B------:R-:W-:-:S03]  /*1750*/  FMUL.FTZ R6, R8, 0.5 ;  /* 0x3f00000008067820 */ /* 0x000fc60000410000 */
[----:B------:R-:W-:-:S04]  /*1760*/  FFMA R7, -R0, R0, R9 ;  /* 0x0000000000077223 */ /* 0x000fc80000000109 */
[----:B------:R-:W-:-:S07]  /*1770*/  FFMA R0, R7, R6, R0 ;  /* 0x0000000607007223 */ /* 0x000fce0000000000 */
.L_x_233:
[----:B------:R-:W-:Y:S05]  /*1780*/  BSYNC.RECONVERGENT B0 ;  /* 0x0000000000007941 */ /* 0x000fea0003800200 */
.L_x_231:
[----:B------:R-:W-:-:S13]  /*1790*/  FSETP.GEU.AND P0, PT, R0, 0.5, PT ;  /* 0x3f0000000000780b */ /* 0x000fda0003f0e000 */
[----:B------:R-:W-:-:S07]  /*17a0*/  @!P0 FADD R3, R3, 1 ;  /* 0x3f80000003038421 */ /* 0x000fce0000000000 */
.L_x_230:
[----:B------:R-:W-:-:S07]  /*17b0*/  IADD3 R10, PT, PT, R10, 0x4, RZ ;  /* 0x000000040a0a7810 */ /* 0x000fce0007ffe0ff */
.L_x_217:
[----:B------:R-:W-:-:S09]  /*17c0*/  UISETP.NE.AND UP0, UPT, UR4, URZ, UPT ;  /* 0x000000ff0400728c */ /* 0x000fd2000bf05270 */
[----:B------:R-:W-:Y:S05]  /*17d0*/  BRA.U !UP0, `(.L_x_182) ;  /* 0x0000000508887547 */ /* 0x000fea000b800000 */
[----:B------:R-:W-:-:S09]  /*17e0*/  UISETP.NE.AND UP0, UPT, UR4, 0x1, UPT ;  /* 0x000000010400788c */ /* 0x000fd2000bf05270 */
        /* <DEDUP_REMOVED lines=25> */
.L_x_237:
[----:B------:R-:W-:Y:S01]  /*1980*/  FMUL.FTZ R0, R11, R12 ;  /* 0x0000000c0b007220 */ /* 0x000fe20000410000 */
[----:B------:R-:W-:-:S03]  /*1990*/  FMUL.FTZ R8, R12, 0.5 ;  /* 0x3f0000000c087820 */ /* 0x000fc60000410000 */
[----:B------:R-:W-:-:S04]  /*19a0*/  FFMA R9, -R0, R0, R11 ;  /* 0x0000000000097223 */ /* 0x000fc8000000010b */
[----:B------:R-:W-:-:S07]  /*19b0*/  FFMA R0, R9, R8, R0 ;  /* 0x0000000809007223 */ /* 0x000fce0000000000 */
.L_x_238:
[----:B------:R-:W-:Y:S05]  /*19c0*/  BSYNC.RECONVERGENT B0 ;  /* 0x0000000000007941 */ /* 0x000fea0003800200 */
.L_x_236:
[----:B------:R-:W-:-:S13]  /*19d0*/  FSETP.GEU.AND P0, PT, R0, 0.5, PT ;  /* 0x3f0000000000780b */ /* 0x000fda0003f0e000 */
[----:B------:R-:W-:-:S07]  /*19e0*/  @!P0 FADD R3, R3, 1 ;  /* 0x3f80000003038421 */ /* 0x000fce0000000000 */
.L_x_235:
        /* <DEDUP_REMOVED lines=22> */
.L_x_241:
[----:B------:R-:W-:Y:S01]  /*1b50*/  FMUL.FTZ R0, R9, R8 ;  /* 0x0000000809007220 */ /* 0x000fe20000410000 */
[----:B------:R-:W-:-:S03]  /*1b60*/  FMUL.FTZ R6, R8, 0.5 ;  /* 0x3f00000008067820 */ /* 0x000fc60000410000 */
[----:B------:R-:W-:-:S04]  /*1b70*/  FFMA R7, -R0, R0, R9 ;  /* 0x0000000000077223 */ /* 0x000fc80000000109 */
[----:B------:R-:W-:-:S07]  /*1b80*/  FFMA R0, R7, R6, R0 ;  /* 0x0000000607007223 */ /* 0x000fce0000000000 */
.L_x_242:
[----:B------:R-:W-:Y:S05]  /*1b90*/  BSYNC.RECONVERGENT B0 ;  /* 0x0000000000007941 */ /* 0x000fea0003800200 */
.L_x_240:
[----:B------:R-:W-:-:S13]  /*1ba0*/  FSETP.GEU.AND P0, PT, R0, 0.5, PT ;  /* 0x3f0000000000780b */ /* 0x000fda0003f0e000 */
[----:B------:R-:W-:-:S07]  /*1bb0*/  @!P0 FADD R3, R3, 1 ;  /* 0x3f80000003038421 */ /* 0x000fce0000000000 */
.L_x_239:
[----:B------:R-:W-:-:S07]  /*1bc0*/  IADD3 R10, PT, PT, R10, 0x2, RZ ;  /* 0x000000020a0a7810 */ /* 0x000fce0007ffe0ff */
.L_x_234:
[----:B------:R-:W0:Y:S02]  /*1bd0*/  LDCU UR5, c[0x0][0x39c] ;  /* 0x00007380ff0577ac */ /* 0x000e240008000800 */
[----:B0-----:R-:W-:-:S04]  /*1be0*/  ULOP3.LUT UR5, UR5, 0x1, URZ, 0xc0, !UPT ;  /* 0x0000000105057892 */ /* 0x001fc8000f8ec0ff */
[----:B------:R-:W-:-:S09]  /*1bf0*/  UISETP.NE.U32.AND UP0, UPT, UR5, 0x1, UPT ;  /* 0x000000010500788c */ /* 0x000fd2000bf05070 */
[----:B------:R-:W-:Y:S05]  /*1c00*/  BRA.U UP0, `(.L_x_182) ;  /* 0x00000001007c7547 */ /* 0x000fea000b800000 */
[----:B-1----:R-:W0:Y:S01]  /*1c10*/  LDC.64 R6, c[0x0][0x388] ;  /* 0x0000e200ff067b82 */ /* 0x002e220000000a00 */
[----:B------:R-:W1:Y:S01]  /*1c20*/  LDCU UR5, c[0x0][0x398] ;  /* 0x00007300ff0577ac */ /* 0x000e620008000800 */
[----:B0-----:R-:W-:-:S06]  /*1c30*/  IMAD.WIDE.U32 R10, R10, 0x4, R6 ;  /* 0x000000040a0a7825 */ /* 0x001fcc00078e0006 */
        /* <DEDUP_REMOVED lines=21> */
.L_x_244:
[----:B------:R-:W-:Y:S01]  /*1d90*/  FMUL.FTZ R0, R5, R4 ;  /* 0x0000000405007220 */ /* 0x000fe20000410000 */
[----:B------:R-:W-:-:S03]  /*1da0*/  FMUL.FTZ R4, R4, 0.5 ;  /* 0x3f00000004047820 */ /* 0x000fc60000410000 */
[----:B------:R-:W-:-:S04]  /*1db0*/  FFMA R5, -R0, R0, R5 ;  /* 0x0000000000057223 */ /* 0x000fc80000000105 */
[----:B------:R-:W-:-:S07]  /*1dc0*/  FFMA R0, R5, R4, R0 ;  /* 0x0000000405007223 */ /* 0x000fce0000000000 */
.L_x_245:
[----:B------:R-:W-:Y:S05]  /*1dd0*/  BSYNC.RECONVERGENT B0 ;  /* 0x0000000000007941 */ /* 0x000fea0003800200 */
.L_x_243:
[----:B------:R-:W-:-:S13]  /*1de0*/  FSETP.GEU.AND P0, PT, R0, 0.5, PT ;  /* 0x3f0000000000780b */ /* 0x000fda0003f0e000 */
[----:B------:R-:W-:-:S07]  /*1df0*/  @!P0 FADD R3, R3, 1 ;  /* 0x3f80000003038421 */ /* 0x000fce0000000000 */
.L_x_182:
[----:B-----5:R-:W0:Y:S02]  /*1e00*/  LDC.64 R4, c[0x0][0x390] ;  /* 0x0000e400ff047b82 */ /* 0x020e240000000a00 */
[----:B0-----:R-:W-:-:S05]  /*1e10*/  IMAD.WIDE.U32 R4, R2, 0x4, R4 ;  /* 0x0000000402047825 */ /* 0x001fca00078e0004 */
[----:B------:R-:W-:Y:S01]  /*1e20*/  STG.E desc[UR10][R4.64], R3 ;  /* 0x0000000304007986 */ /* 0x000fe2000c10190a */
[----:B------:R-:W-:Y:S05]  /*1e30*/  EXIT ;  /* 0x000000000000794d */ /* 0x000fea0003800000 */
        .weak           $__internal_2_$__cuda_sm20_sqrt_rn_f32_slowpath
        .type           $__internal_2_$__cuda_sm20_sqrt_rn_f32_slowpath,@function
        .size           $__internal_2_$__cuda_sm20_sqrt_rn_f32_slowpath,(.L_x_339 - $__internal_2_$__cuda_sm20_sqrt_rn_f32_slowpath)
$__internal_2_$__cuda_sm20_sqrt_rn_f32_slowpath:
        /* <DEDUP_REMOVED lines=13> */
[----:B------:R-:W-:Y:S01]  /*1f10*/  @P0 FMUL.FTZ R15, R11, 0.5 ;  /* 0x3f0000000b0f0820 */ /* 0x000fe20000410000 */
[----:B------:R-:W-:Y:S02]  /*1f20*/  @!P0 MOV R11, R0 ;  /* 0x00000000000b8202 */ /* 0x000fe40000000f00 */
[----:B------:R-:W-:-:S04]  /*1f30*/  @P0 FADD.FTZ R14, -R13, -RZ ;  /* 0x800000ff0d0e0221 */ /* 0x000fc80000010100 */
[----:B------:R-:W-:-:S04]  /*1f40*/  @P0 FFMA R14, R13, R14, R12 ;  /* 0x0000000e0d0e0223 */ /* 0x000fc8000000000c */
[----:B------:R-:W-:-:S04]  /*1f50*/  @P0 FFMA R14, R14, R15, R13 ;  /* 0x0000000f0e0e0223 */ /* 0x000fc8000000000d */
[----:B------:R-:W-:-:S07]  /*1f60*/  @P0 FMUL.FTZ R11, R14, 2.3283064365386962891e-10 ;  /* 0x2f8000000e0b0820 */ /* 0x000fce0000410000 */
.L_x_246:
[----:B------:R-:W-:Y:S01]  /*1f70*/  HFMA2 R13, -RZ, RZ, 0, 0 ;  /* 0x00000000ff0d7431 */ /* 0x000fe200000001ff */
[----:B------:R-:W-:Y:S02]  /*1f80*/  MOV R12, R16 ;  /* 0x00000010000c7202 */ /* 0x000fe40000000f00 */
[----:B------:R-:W-:Y:S02]  /*1f90*/  MOV R0, R11 ;  /* 0x0000000b00007202 */ /* 0x000fe40000000f00 */
[----:B------:R-:W-:Y:S05]  /*1fa0*/  RET.REL.NODEC R12 `(detect_anchor_hotspots) ;  /* 0xffffffe00c147950 */ /* 0x000fea0003c3ffff */
.L_x_247:
        /* <DEDUP_REMOVED lines=13> */
.L_x_339:


//--------------------- .text.compute_bounding_box --------------------------
	.section	.text.compute_bounding_box,"ax",@progbits
	.align	128
        .global         compute_bounding_box
        .type           compute_bounding_box,@function
        .size           compute_bounding_box,(.L_x_343 - compute_bounding_box)
        .other          compute_bounding_box,@"STO_CUDA_ENTRY STV_DEFAULT"
compute_bounding_box:
.text.compute_bounding_box:
[----:B------:R-:W-:Y:S01]  /*0000*/  LDC R1, c[0x0][0x37c] ;  /* 0x0000df00ff017b82 */ /* 0x000fe20000000800 */
[----:B------:R-:W0:Y:S01]  /*0010*/  LDCU UR5, c[0x0][0x390] ;  /* 0x00007200ff0577ac */ /* 0x000e220008000800 */
[----:B------:R-:W-:Y:S02]  /*0020*/  IMAD.MOV.U32 R9, RZ, RZ, 0x7f800000 ;  /* 0x7f800000ff097424 */ /* 0x000fe400078e00ff */
[----:B------:R-:W-:Y:S01]  /*0030*/  IMAD.MOV.U32 R8, RZ, RZ, 0x7f800000 ;  /* 0x7f800000ff087424 */ /* 0x000fe200078e00ff */
[----:B------:R-:W1:Y:S01]  /*0040*/  LDCU.64 UR10, c[0x0][0x358] ;  /* 0x00006b00ff0a77ac */ /* 0x000e620008000a00 */
[----:B0-----:R-:W-:-:S13]  /*0050*/  ISETP.NE.AND P0, PT, RZ, UR5, PT ;  /* 0x00000005ff007c0c */ /* 0x001fda000bf05270 */
[----:B------:R-:W1:Y:S02]  /*0060*/  @P0 LDC.64 R4, c[0x0][0x380] ;  /* 0x0000e000ff040b82 */ /* 0x000e640000000a00 */
[----:B-1----:R-:W2:Y:S04]  /*0070*/  @P0 LDG.E R9, desc[UR10][R4.64] ;  /* 0x0000000a04090981 */ /* 0x002ea8000c1e1900 */
[----:B------:R-:W3:Y:S01]  /*0080*/  @P0 LDG.E R8, desc[UR10][R4.64+0x4] ;  /* 0x0000040a04080981 */ /* 0x000ee2000c1e1900 */
[----:B------:R-:W0:Y:S01]  /*0090*/  LDCU UR4, c[0x0][0x360] ;  /* 0x00006c00ff0477ac */ /* 0x000e220008000800 */
[----:B------:R-:W-:Y:S01]  /*00a0*/  BSSY.RECONVERGENT B0, `(.L_x_248) ;  /* 0x0000016000007945 */ /* 0x000fe20003800200 */
[----:B------:R-:W-:Y:S01]  /*00b0*/  IMAD.MOV.U32 R3, RZ, RZ, -0x800000 ;  /* 0xff800000ff037424 */ /* 0x000fe200078e00ff */
[----:B------:R-:W1:Y:S01]  /*00c0*/  S2R R0, SR_TID.X ;  /* 0x0000000000007919 */ /* 0x000e620000002100 */
[----:B------:R-:W-:-:S02]  /*00d0*/  IMAD.MOV.U32 R10, RZ, RZ, -0x800000 ;  /* 0xff800000ff0a7424 */ /* 0x000fc400078e00ff */
[----:B0-----:R-:W-:Y:S01]  /*00e0*/  IMAD.U32 R2, RZ, RZ, UR4 ;  /* 0x00000004ff027e24 */ /* 0x001fe2000f8e00ff */
[----:B-1----:R-:W-:Y:S01]  /*00f0*/  ISETP.GE.U32.AND P1, PT, R0, UR5, PT ;  /* 0x0000000500007c0c */ /* 0x002fe2000bf26070 */
[----:B--2---:R-:W-:Y:S02]  /*0100*/  @P0 IMAD.MOV.U32 R3, RZ, RZ, R9 ;  /* 0x000000ffff030224 */ /* 0x004fe400078e0009 */
[----:B---3--:R-:W-:-:S10]  /*0110*/  @P0 IMAD.MOV.U32 R10, RZ, RZ, R8 ;  /* 0x000000ffff0a0224 */ /* 0x008fd400078e0008 */
[----:B------:R-:W-:Y:S05]  /*0120*/  @P1 BRA `(.L_x_249) ;  /* 0x0000000000341947 */ /* 0x000fea0003800000 */
[----:B------:R-:W0:Y:S01]  /*0130*/  LDC.64 R6, c[0x0][0x380] ;  /* 0x0000e000ff067b82 */ /* 0x000e220000000a00 */
[----:B------:R-:W-:-:S07]  /*0140*/  IMAD.MOV.U32 R11, RZ, RZ, R0 ;  /* 0x000000ffff0b7224 */ /* 0x000fce00078e0000 */
.L_x_250:
[----:B------:R-:W-:-:S04]  /*0150*/  IMAD.SHL.U32 R5, R11, 0x2, RZ ;  /* 0x000000020b057824 */ /* 0x000fc800078e00ff */
[----:B0-----:R-:W-:-:S05]  /*0160*/  IMAD.WIDE.U32 R4, R5, 0x4, R6 ;  /* 0x0000000405047825 */ /* 0x001fca00078e0006 */
[----:B------:R-:W2:Y:S04]  /*0170*/  LDG.E R12, desc[UR10][R4.64] ;  /* 0x0000000a040c7981 */ /* 0x000ea8000c1e1900 */
[----:B------:R-:W3:Y:S01]  /*0180*/  LDG.E R13, desc[UR10][R4.64+0x4] ;  /* 0x0000040a040d7981 */ /* 0x000ee2000c1e1900 */
[----:B------:R-:W-:-:S05]  /*0190*/  IMAD.IADD R11, R2, 0x1, R11 ;  /* 0x00000001020b7824 */ /* 0x000fca00078e020b */
[----:B------:R-:W-:Y:S02]  /*01a0*/  ISETP.GE.U32.AND P0, PT, R11, UR5, PT ;  /* 0x000000050b007c0c */ /* 0x000fe4000bf06070 */
[C---:B--2---:R-:W-:Y:S02]  /*01b0*/  FMNMX R9, R12.reuse, R9, PT ;  /* 0x000000090c097209 */ /* 0x044fe40003800000 */
[----:B------:R-:W-:Y:S02]  /*01c0*/  FMNMX R3, R12, R3, !PT ;  /* 0x000000030c037209 */ /* 0x000fe40007800000 */
[C---:B---3--:R-:W-:Y:S02]  /*01d0*/  FMNMX R8, R13.reuse, R8, PT ;  /* 0x000000080d087209 */ /* 0x048fe40003800000 */
[----:B------:R-:W-:-:S05]  /*01e0*/  FMNMX R10, R13, R10, !PT ;  /* 0x0000000a0d0a7209 */ /* 0x000fca0007800000 */
[----:B------:R-:W-:Y:S05]  /*01f0*/  @!P0 BRA `(.L_x_250) ;  /* 0xfffffffc00d48947 */ /* 0x000fea000383ffff */
.L_x_249:
[----:B------:R-:W-:Y:S05]  /*0200*/  BSYNC.RECONVERGENT B0 ;  /* 0x0000000000007941 */ /* 0x000fea0003800200 */
.L_x_248:
[----:B------:R-:W0:Y:S01]  /*0210*/  S2UR UR7, SR_CgaCtaId ;  /* 0x00000000000779c3 */ /* 0x000e220000008800 */
[----:B------:R-:W-:Y:S01]  /*0220*/  UMOV UR4, 0x400 ;  /* 0x0000040000047882 */ /* 0x000fe20000000000 */
[----:B------:R-:W-:Y:S01]  /*0230*/  ISETP.GE.U32.AND P0, PT, R2, 0x2, PT ;  /* 0x000000020200780c */ /* 0x000fe20003f06070 */
[----:B------:R-:W-:Y:S02]  /*0240*/  UIADD3 UR5, UPT, UPT, UR4, 0x400, URZ ;  /* 0x0000040004057890 */ /* 0x000fe4000fffe0ff */
[----:B------:R-:W-:Y:S02]  /*0250*/  UIADD3 UR6, UPT, UPT, UR4, 0x800, URZ ;  /* 0x0000080004067890 */ /* 0x000fe4000fffe0ff */
[----:B0-----:R-:W-:Y:S02]  /*0260*/  ULEA UR8, UR7, UR4, 0x18 ;  /* 0x0000000407087291 */ /* 0x001fe4000f8ec0ff */
[----:B------:R-:W-:Y:S02]  /*0270*/  UIADD3 UR4, UPT, UPT, UR4, 0xc00, URZ ;  /* 0x00000c0004047890 */ /* 0x000fe4000fffe0ff */
[----:B------:R-:W-:-:S02]  /*0280*/  ULEA UR5, UR7, UR5, 0x18 ;  /* 0x0000000507057291 */ /* 0x000fc4000f8ec0ff */
[----:B------:R-:W-:Y:S01]  /*0290*/  ULEA UR6, UR7, UR6, 0x18 ;  /* 0x0000000607067291 */ /* 0x000fe2000f8ec0ff */
[C---:B------:R-:W-:Y:S01]  /*02a0*/  LEA R4, R0.reuse, UR8, 0x2 ;  /* 0x0000000800047c11 */ /* 0x040fe2000f8e10ff */
[----:B------:R-:W-:Y:S02]  /*02b0*/  ULEA UR4, UR7, UR4, 0x18 ;  /* 0x0000000407047291 */ /* 0x000fe4000f8ec0ff */
[C---:B------:R-:W-:Y:S02]  /*02c0*/  LEA R6, R0.reuse, UR5, 0x2 ;  /* 0x0000000500067c11 */ /* 0x040fe4000f8e10ff */
[C---:B------:R-:W-:Y:S01]  /*02d0*/  LEA R5, R0.reuse, UR6, 0x2 ;  /* 0x0000000600057c11 */ /* 0x040fe2000f8e10ff */
[----:B------:R0:W-:Y:S01]  /*02e0*/  STS [R4], R9 ;  /* 0x0000000904007388 */ /* 0x0001e20000000800 */
[----:B------:R-:W-:-:S03]  /*02f0*/  LEA R7, R0, UR4, 0x2 ;  /* 0x0000000400077c11 */ /* 0x000fc6000f8e10ff */
[----:B------:R0:W-:Y:S04]  /*0300*/  STS [R6], R3 ;  /* 0x0000000306007388 */ /* 0x0001e80000000800 */
[----:B------:R0:W-:Y:S04]  /*0310*/  STS [R5], R8 ;  /* 0x0000000805007388 */ /* 0x0001e80000000800 */
[----:B------:R0:W-:Y:S01]  /*0320*/  STS [R7], R10 ;  /* 0x0000000a07007388 */ /* 0x0001e20000000800 */
[----:B------:R-:W-:Y:S06]  /*0330*/  BAR.SYNC.DEFER_BLOCKING 0x0 ;  /* 0x0000000000007b1d */ /* 0x000fec0000010000 */
[----:B------:R-:W-:Y:S05]  /*0340*/  @!P0 BRA `(.L_x_251) ;  /* 0x0000000000748947 */ /* 0x000fea0003800000 */
.L_x_254:
[----:B------:R-:W-:Y:S01]  /*0350*/  SHF.R.U32.HI R13, RZ, 0x1, R2 ;  /* 0x00000001ff0d7819 */ /* 0x000fe20000011602 */
[----:B------:R-:W-:Y:S03]  /*0360*/  BSSY.RECONVERGENT B0, `(.L_x_252) ;  /* 0x0000017000007945 */ /* 0x000fe60003800200 */
[----:B------:R-:W-:-:S13]  /*0370*/  ISETP.GE.U32.AND P0, PT, R0, R13, PT ;  /* 0x0000000d0000720c */ /* 0x000fda0003f06070 */
[----:B-1----:R-:W-:Y:S05]  /*0380*/  @P0 BRA `(.L_x_253) ;  /* 0x0000000000500947 */ /* 0x002fea0003800000 */
[C---:B0-----:R-:W-:Y:S01]  /*0390*/  IMAD R8, R13.reuse, 0x4, R4 ;  /* 0x000000040d087824 */ /* 0x041fe200078e0204 */
[----:B------:R-:W-:Y:S01]  /*03a0*/  LDS R3, [R4] ;  /* 0x0000000004037984 */ /* 0x000fe20000000800 */
[C---:B------:R-:W-:Y:S02]  /*03b0*/  IMAD R10, R13.reuse, 0x4, R6 ;  /* 0x000000040d0a7824 */ /* 0x040fe400078e0206 */
[----:B------:R-:W-:Y:S02]  /*03c0*/  IMAD R12, R13, 0x4, R5 ;  /* 0x000000040d0c7824 */ /* 0x000fe400078e0205 */
[----:B------:R-:W0:Y:S02]  /*03d0*/  LDS R8, [R8] ;  /* 0x0000000008087984 */ /* 0x000e240000000800 */
[----:B0-----:R-:W-:-:S05]  /*03e0*/  FMNMX R3, R3, R8, PT ;  /* 0x0000000803037209 */ /* 0x001fca0003800000 */
[----:B------:R-:W-:Y:S04]  /*03f0*/  STS [R4], R3 ;  /* 0x0000000304007388 */ /* 0x000fe80000000800 */
[----:B------:R-:W-:Y:S04]  /*0400*/  LDS R10, [R10] ;  /* 0x000000000a0a7984 */ /* 0x000fe80000000800 */
[----:B------:R-:W0:Y:S02]  /*0410*/  LDS R9, [R6] ;  /* 0x0000000006097984 */ /* 0x000e240000000800 */
[----:B0-----:R-:W-:-:S05]  /*0420*/  FMNMX R9, R9, R10, !PT ;  /* 0x0000000a09097209 */ /* 0x001fca0007800000 */
[----:B------:R-:W-:Y:S04]  /*0430*/  STS [R6], R9 ;  /* 0x0000000906007388 */ /* 0x000fe80000000800 */
[----:B------:R-:W-:Y:S04]  /*0440*/  LDS R12, [R12] ;  /* 0x000000000c0c7984 */ /* 0x000fe80000000800 */
[----:B------:R-:W0:Y:S02]  /*0450*/  LDS R11, [R5] ;  /* 0x00000000050b7984 */ /* 0x000e240000000800 */
[----:B0-----:R-:W-:Y:S01]  /*0460*/  FMNMX R8, R11, R12, PT ;  /* 0x0000000c0b087209 */ /* 0x001fe20003800000 */
[----:B------:R-:W-:-:S04]  /*0470*/  IMAD R11, R13, 0x4, R7 ;  /* 0x000000040d0b7824 */ /* 0x000fc800078e0207 */
[----:B------:R-:W-:Y:S04]  /*0480*/  STS [R5], R8 ;  /* 0x0000000805007388 */ /* 0x000fe80000000800 */
[----:B------:R-:W-:Y:S04]  /*0490*/  LDS R14, [R11] ;  /* 0x000000000b0e7984 */ /* 0x000fe80000000800 */
[----:B------:R-:W0:Y:S02]  /*04a0*/  LDS R3, [R7] ;  /* 0x0000000007037984 */ /* 0x000e240000000800 */
[----:B0-----:R-:W-:-:S05]  /*04b0*/  FMNMX R14, R3, R14, !PT ;  /* 0x0000000e030e7209 */ /* 0x001fca0007800000 */
[----:B------:R1:W-:Y:S02]  /*04c0*/  STS [R7], R14 ;  /* 0x0000000e07007388 */ /* 0x0003e40000000800 */
.L_x_253:
[----:B------:R-:W-:Y:S05]  /*04d0*/  BSYNC.RECONVERGENT B0 ;  /* 0x0000000000007941 */ /* 0x000fea0003800200 */
.L_x_252:
[----:B------:R-:W-:Y:S01]  /*04e0*/  BAR.SYNC.DEFER_BLOCKING 0x0 ;  /* 0x0000000000007b1d */ /* 0x000fe20000010000 */
[----:B------:R-:W-:Y:S01]  /*04f0*/  ISETP.GT.U32.AND P0, PT, R2, 0x3, PT ;  /* 0x000000030200780c */ /* 0x000fe20003f04070 */
[----:B------:R-:W-:-:S12]  /*0500*/  IMAD.MOV.U32 R2, RZ, RZ, R13 ;  /* 0x000000ffff027224 */ /* 0x000fd800078e000d */
[----:B------:R-:W-:Y:S05]  /*0510*/  @P0 BRA `(.L_x_254) ;  /* 0xfffffffc008c0947 */ /* 0x000fea000383ffff */
.L_x_251:
[----:B------:R-:W-:-:S13]  /*0520*/  ISETP.NE.AND P0, PT, R0, RZ, PT ;  /* 0x000000ff0000720c */ /* 0x000fda0003f05270 */
[----:B------:R-:W-:Y:S05]  /*0530*/  @P0 EXIT ;  /* 0x000000000000094d */ /* 0x000fea0003800000 */
[----:B------:R-:W2:Y:S01]  /*0540*/  S2UR UR5, SR_CgaCtaId ;  /* 0x00000000000579c3 */ /* 0x000ea20000008800 */
[----:B------:R-:W-:-:S07]  /*0550*/  UMOV UR4, 0x400 ;  /* 0x0000040000047882 */ /* 0x000fce0000000000 */
[----:B0-----:R-:W0:Y:S01]  /*0560*/  LDC.64 R2, c[0x0][0x388] ;  /* 0x0000e200ff027b82 */ /* 0x001e220000000a00 */
[----:B--2---:R-:W-:-:S09]  /*0570*/  ULEA UR4, UR5, UR4, 0x18 ;  /* 0x0000000405047291 */ /* 0x004fd2000f8ec0ff */
[----:B------:R-:W0:Y:S04]  /*0580*/  LDS R5, [UR4] ;  /* 0x00000004ff057984 */ /* 0x000e280008000800 */
[----:B-1----:R-:W1:Y:S04]  /*0590*/  LDS R7, [UR4+0x400] ;  /* 0x00040004ff077984 */ /* 0x002e680008000800 */
[----:B------:R-:W2:Y:S04]  /*05a0*/  LDS R9, [UR4+0x800] ;  /* 0x00080004ff097984 */ /* 0x000ea80008000800 */
[----:B------:R-:W3:Y:S04]  /*05b0*/  LDS R11, [UR4+0xc00] ;  /* 0x000c0004ff0b7984 */ /* 0x000ee80008000800 */
[----:B0-----:R-:W-:Y:S04]  /*05c0*/  STG.E desc[UR10][R2.64], R5 ;  /* 0x0000000502007986 */ /* 0x001fe8000c10190a */
[----:B-1----:R-:W-:Y:S04]  /*05d0*/  STG.E desc[UR10][R2.64+0x4], R7 ;  /* 0x0000040702007986 */ /* 0x002fe8000c10190a */
[----:B--2---:R-:W-:Y:S04]  /*05e0*/  STG.E desc[UR10][R2.64+0x8], R9 ;  /* 0x0000080902007986 */ /* 0x004fe8000c10190a */
[----:B---3--:R-:W-:Y:S01]  /*05f0*/  STG.E desc[UR10][R2.64+0xc], R11 ;  /* 0x00000c0b02007986 */ /* 0x008fe2000c10190a */
[----:B------:R-:W-:Y:S05]  /*0600*/  EXIT ;  /* 0x000000000000794d */ /* 0x000fea0003800000 */
.L_x_255:
        /* <DEDUP_REMOVED lines=15> */
.L_x_343:


//--------------------- .text.compute_overlap_density --------------------------
	.section	.text.compute_overlap_density,"ax",@progbits
	.align	128
        .global         compute_overlap_density
        .type           compute_overlap_density,@function
        .size           compute_overlap_density,(.L_x_340 - compute_overlap_density)
        .other          compute_overlap_density,@"STO_CUDA_ENTRY STV_DEFAULT"
compute_overlap_density:
.text.compute_overlap_density:
        /* <DEDUP_REMOVED lines=10> */
[----:B------:R-:W-:-:S05]  /*00a0*/  SHF.L.U32 R3, R2, 0x1, RZ ;  /* 0x0000000102037819 */ /* 0x000fca00000006ff */
[----:B0-----:R-:W-:-:S05]  /*00b0*/  IMAD.WIDE.U32 R8, R3, 0x4, R8 ;  /* 0x0000000403087825 */ /* 0x001fca00078e0008 */
[----:B-1----:R0:W5:Y:S04]  /*00c0*/  LDG.E R4, desc[UR8][R8.64] ;  /* 0x0000000808047981 */ /* 0x002168000c1e1900 */
[----:B------:R0:W5:Y:S01]  /*00d0*/  LDG.E R5, desc[UR8][R8.64+0x4] ;  /* 0x0000040808057981 */ /* 0x000162000c1e1900 */
[----:B------:R-:W-:Y:S01]  /*00e0*/  UISETP.GE.U32.AND UP0, UPT, UR4, 0x8, UPT ;  /* 0x000000080400788c */ /* 0x000fe2000bf06070 */
[----:B------:R-:W-:Y:S01]  /*00f0*/  HFMA2 R3, -RZ, RZ, 0, 0 ;  /* 0x00000000ff037431 */ /* 0x000fe200000001ff */
[----:B------:R-:W-:Y:S01]  /*0100*/  MOV R7, RZ ;  /* 0x000000ff00077202 */ /* 0x000fe20000000f00 */
[----:B------:R-:W-:-:S06]  /*0110*/  ULOP3.LUT UR5, UR4, 0x7, URZ, 0xc0, !UPT ;  /* 0x0000000704057892 */ /* 0x000fcc000f8ec0ff */
[----:B0-----:R-:W-:Y:S06]  /*0120*/  BRA.U !UP0, `(.L_x_256) ;  /* 0x0000000d08907547 */ /* 0x001fec000b800000 */
[----:B------:R-:W0:Y:S01]  /*0130*/  LDC.64 R8, c[0x0][0x380] ;  /* 0x0000e000ff087b82 */ /* 0x000e220000000a00 */
[----:B------:R-:W-:Y:S01]  /*0140*/  ULOP3.LUT UR4, UR4, 0xfffffff8, URZ, 0xc0, !UPT ;  /* 0xfffffff804047892 */ /* 0x000fe2000f8ec0ff */
[----:B------:R-:W-:Y:S02]  /*0150*/  IADD3 R12, PT, PT, -R2, RZ, RZ ;  /* 0x000000ff020c7210 */ /* 0x000fe40007ffe1ff */
[----:B------:R-:W-:Y:S02]  /*0160*/  MOV R3, RZ ;  /* 0x000000ff00037202 */ /* 0x000fe40000000f00 */
[----:B------:R-:W-:Y:S02]  /*0170*/  MOV R13, RZ ;  /* 0x000000ff000d7202 */ /* 0x000fe40000000f00 */
[----:B------:R-:W-:Y:S01]  /*0180*/  MOV R7, UR4 ;  /* 0x0000000400077c02 */ /* 0x000fe20008000f00 */
[----:B------:R-:W-:-:S06]  /*0190*/  UMOV UR4, URZ ;  /* 0x000000ff00047c82 */ /* 0x000fcc0008000000 */
.L_x_297:
[----:B------:R-:W-:Y:S01]  /*01a0*/  ISETP.NE.AND P0, PT, R12, RZ, PT ;  /* 0x000000ff0c00720c */ /* 0x000fe20003f05270 */
[----:B------:R-:W-:Y:S01]  /*01b0*/  BSSY.RECONVERGENT B0, `(.L_x_257) ;  /* 0x0000019000007945 */ /* 0x000fe20003800200 */
[----:B0-----:R-:W-:-:S11]  /*01c0*/  IMAD.WIDE.U32 R10, R13, 0x4, R8 ;  /* 0x000000040d0a7825 */ /* 0x001fd600078e0008 */
[----:B------:R-:W-:Y:S05]  /*01d0*/  @!P0 BRA `(.L_x_258) ;  /* 0x0000000000588947 */ /* 0x000fea0003800000 */
        /* <DEDUP_REMOVED lines=13> */
[----:B------:R-:W-:Y:S05]  /*02b0*/  CALL.REL.NOINC `($__internal_3_$__cuda_sm20_sqrt_rn_f32_slowpath) ;  /* 0x0000001800b47944 */ /* 0x000fea0003c00000 */
[----:B------:R-:W-:Y:S05]  /*02c0*/  BRA `(.L_x_261) ;  /* 0x0000000000107947 */ /* 0x000fea0003800000 */
.L_x_260:
[----:B------:R-:W-:Y:S01]  /*02d0*/  FMUL.FTZ R0, R15, R6 ;  /* 0x000000060f007220 */ /* 0x000fe20000410000 */
[----:B------:R-:W-:-:S03]  /*02e0*/  FMUL.FTZ R6, R6, 0.5 ;  /* 0x3f00000006067820 */ /* 0x000fc60000410000 */
[----:B------:R-:W-:-:S04]  /*02f0*/  FFMA R15, -R0, R0, R15 ;  /* 0x00000000000f7223 */ /* 0x000fc8000000010f */
[----:B------:R-:W-:-:S07]  /*0300*/  FFMA R0, R15, R6, R0 ;  /* 0x000000060f007223 */ /* 0x000fce0000000000 */
.L_x_261:
[----:B------:R-:W-:Y:S05]  /*0310*/  BSYNC.RECONVERGENT B1 ;  /* 0x0000000000017941 */ /* 0x000fea0003800200 */
.L_x_259:
[----:B------:R-:W-:-:S13]  /*0320*/  FSETP.GEU.AND P0, PT, R0, 0.10000000149011611938, PT ;  /* 0x3dcccccd0000780b */ /* 0x000fda0003f0e000 */
[----:B------:R-:W-:-:S07]  /*0330*/  @!P0 FADD R3, R3, 1 ;  /* 0x3f80000003038421 */ /* 0x000fce0000000000 */
.L_x_258:
[----:B------:R-:W-:Y:S05]  /*0340*/  BSYNC.RECONVERGENT B0 ;  /* 0x0000000000007941 */ /* 0x000fea0003800200 */
.L_x_257:
[----:B------:R-:W-:Y:S01]  /*0350*/  UIADD3 UR6, UPT, UPT, UR4, 0x1, URZ ;  /* 0x0000000104067890 */ /* 0x000fe2000fffe0ff */
[----:B------:R-:W-:Y:S05]  /*0360*/  BSSY.RECONVERGENT B0, `(.L_x_262) ;  /* 0x0000019000007945 */ /* 0x000fea0003800200 */
[----:B------:R-:W-:-:S13]  /*0370*/  ISETP.NE.AND P0, PT, R2, UR6, PT ;  /* 0x0000000602007c0c */ /* 0x000fda000bf05270 */
        /* <DEDUP_REMOVED lines=16> */
.L_x_265:
[----:B------:R-:W-:Y:S01]  /*0480*/  FMUL.FTZ R0, R15, R6 ;  /* 0x000000060f007220 */ /* 0x000fe20000410000 */
[----:B------:R-:W-:-:S03]  /*0490*/  FMUL.FTZ R6, R6, 0.5 ;  /* 0x3f00000006067820 */ /* 0x000fc60000410000 */
[----:B------:R-:W-:-:S04]  /*04a0*/  FFMA R15, -R0, R0, R15 ;  /* 0x00000000000f7223 */ /* 0x000fc8000000010f */
[----:B------:R-:W-:-:S07]  /*04b0*/  FFMA R0, R15, R6, R0 ;  /* 0x000000060f007223 */ /* 0x000fce0000000000 */
.L_x_266:
[----:B------:R-:W-:Y:S05]  /*04c0*/  BSYNC.RECONVERGENT B1 ;  /* 0x0000000000017941 */ /* 0x000fea0003800200 */
.L_x_264:
[----:B------:R-:W-:-:S13]  /*04d0*/  FSETP.GEU.AND P0, PT, R0, 0.10000000149011611938, PT ;  /* 0x3dcccccd0000780b */ /* 0x000fda0003f0e000 */
[----:B------:R-:W-:-:S07]  /*04e0*/  @!P0 FADD R3, R3, 1 ;  /* 0x3f80000003038421 */ /* 0x000fce0000000000 */
.L_x_263:
[----:B------:R-:W-:Y:S05]  /*04f0*/  BSYNC.RECONVERGENT B0 ;  /* 0x0000000000007941 */ /* 0x000fea0003800200 */
.L_x_262:
        /* <DEDUP_REMOVED lines=19> */
.L_x_270:
[----:B------:R-:W-:Y:S01]  /*0630*/  FMUL.FTZ R0, R15, R6 ;  /* 0x000000060f007220 */ /* 0x000fe20000410000 */
[----:B------:R-:W-:-:S03]  /*0640*/  FMUL.FTZ R6, R6, 0.5 ;  /* 0x3f00000006067820 */ /* 0x000fc60000410000 */
[----:B------:R-:W-:-:S04]  /*0650*/  FFMA R15, -R0, R0, R15 ;  /* 0x00000000000f7223 */ /* 0x000fc8000000010f */
[----:B------:R-:W-:-:S07]  /*0660*/  FFMA R0, R15, R6, R0 ;  /* 0x000000060f007223 */ /* 0x000fce0000000000 */
.L_x_271:
[----:B------:R-:W-:Y:S05]  /*0670*/  BSYNC.RECONVERGENT B1 ;  /* 0x0000000000017941 */ /* 0x000fea0003800200 */
.L_x_269:
[----:B------:R-:W-:-:S13]  /*0680*/  FSETP.GEU.AND P0, PT, R0, 0.10000000149011611938, PT ;  /* 0x3dcccccd0000780b */ /* 0x000fda0003f0e000 */
[----:B------:R-:W-:-:S07]  /*0690*/  @!P0 FADD R3, R3, 1 ;  /* 0x3f80000003038421 */ /* 0x000fce0000000000 */
.L_x_268:
[----:B------:R-:W-:Y:S05]  /*06a0*/  BSYNC.RECONVERGENT B0 ;  /* 0x0000000000007941 */ /* 0x000fea0003800200 */
.L_x_267:
        /* <DEDUP_REMOVED lines=19> */
.L_x_275:
[----:B------:R-:W-:Y:S01]  /*07e0*/  FMUL.FTZ R0, R15, R6 ;  /* 0x000000060f007220 */ /* 0x000fe20000410000 */
[----:B------:R-:W-:-:S03]  /*07f0*/  FMUL.FTZ R6, R6, 0.5 ;  /* 0x3f00000006067820 */ /* 0x000fc60000410000 */
[----:B------:R-:W-:-:S04]  /*0800*/  FFMA R15, -R0, R0, R15 ;  /* 0x00000000000f7223 */ /* 0x000fc8000000010f */
[----:B------:R-:W-:-:S07]  /*0810*/  FFMA R0, R15, R6, R0 ;  /* 0x000000060f007223 */ /* 0x000fce0000000000 */
.L_x_276:
[----:B------:R-:W-:Y:S05]  /*0820*/  BSYNC.RECONVERGENT B1 ;  /* 0x0000000000017941 */ /* 0x000fea0003800200 */
.L_x_274:
[----:B------:R-:W-:-:S13]  /*0830*/  FSETP.GEU.AND P0, PT, R0, 0.10000000149011611938, PT ;  /* 0x3dcccccd0000780b */ /* 0x000fda0003f0e000 */
[----:B------:R-:W-:-:S07]  /*0840*/  @!P0 FADD R3, R3, 1 ;  /* 0x3f80000003038421 */ /* 0x000fce0000000000 */
.L_x_273:
[----:B------:R-:W-:Y:S05]  /*0850*/  BSYNC.RECONVERGENT B0 ;  /* 0x0000000000007941 */ /* 0x000fea0003800200 */
.L_x_272:
        /* <DEDUP_REMOVED lines=19> */
.L_x_280:
[----:B------:R-:W-:Y:S01]  /*0990*/  FMUL.FTZ R0, R15, R6 ;  /* 0x000000060f007220 */ /* 0x000fe20000410000 */
[----:B------:R-:W-:-:S03]  /*09a0*/  FMUL.FTZ R6, R6, 0.5 ;  /* 0x3f00000006067820 */ /* 0x000fc60000410000 */
[----:B------:R-:W-:-:S04]  /*09b0*/  FFMA R15, -R0, R0, R15 ;  /* 0x00000000000f7223 */ /* 0x000fc8000000010f */
[----:B------:R-:W-:-:S07]  /*09c0*/  FFMA R0, R15, R6, R0 ;  /* 0x000000060f007223 */ /* 0x000fce0000000000 */
.L_x_281:
[----:B------:R-:W-:Y:S05]  /*09d0*/  BSYNC.RECONVERGENT B1 ;  /* 0x0000000000017941 */ /* 0x000fea0003800200 */
.L_x_279:
[----:B------:R-:W-:-:S13]  /*09e0*/  FSETP.GEU.AND P0, PT, R0, 0.10000000149011611938, PT ;  /* 0x3dcccccd0000780b */ /* 0x000fda0003f0e000 */
[----:B------:R-:W-:-:S07]  /*09f0*/  @!P0 FADD R3, R3, 1 ;  /* 0x3f80000003038421 */ /* 0x000fce0000000000 */
.L_x_278:
[----:B------:R-:W-:Y:S05]  /*0a00*/  BSYNC.RECONVERGENT B0 ;  /* 0x0000000000007941 */ /* 0x000fea0003800200 */
.L_x_277:
        /* <DEDUP_REMOVED lines=19> */
.L_x_285:
[----:B------:R-:W-:Y:S01]  /*0b40*/  FMUL.FTZ R0, R15, R6 ;  /* 0x000000060f007220 */ /* 0x000fe20000410000 */
[----:B------:R-:W-:-:S03]  /*0b50*/  FMUL.FTZ R6, R6, 0.5 ;  /* 0x3f00000006067820 */ /* 0x000fc60000410000 */
[----:B------:R-:W-:-:S04]  /*0b60*/  FFMA R15, -R0, R0, R15 ;  /* 0x00000000000f7223 */ /* 0x000fc8000000010f */
[----:B------:R-:W-:-:S07]  /*0b70*/  FFMA R0, R15, R6, R0 ;  /* 0x000000060f007223 */ /* 0x000fce0000000000 */
.L_x_286:
[----:B------:R-:W-:Y:S05]  /*0b80*/  BSYNC.RECONVERGENT B1 ;  /* 0x0000000000017941 */ /* 0x000fea0003800200 */
.L_x_284:
[----:B------:R-:W-:-:S13]  /*0b90*/  FSETP.GEU.AND P0, PT, R0, 0.10000000149011611938, PT ;  /* 0x3dcccccd0000780b */ /* 0x000fda0003f0e000 */
[----:B------:R-:W-:-:S07]  /*0ba0*/  @!P0 FADD R3, R3, 1 ;  /* 0x3f80000003038421 */ /* 0x000fce0000000000 */
.L_x_283:
[----:B------:R-:W-:Y:S05]  /*0bb0*/  BSYNC.RECONVERGENT B0 ;  /* 0x0000000000007941 */ /* 0x000fea0003800200 */
.L_x_282:
        /* <DEDUP_REMOVED lines=19> */
.L_x_290:
[----:B------:R-:W-:Y:S01]  /*0cf0*/  FMUL.FTZ R0, R15, R6 ;  /* 0x000000060f007220 */ /* 0x000fe20000410000 */
[----:B------:R-:W-:-:S03]  /*0d00*/  FMUL.FTZ R6, R6, 0.5 ;  /* 0x3f00000006067820 */ /* 0x000fc60000410000 */
[----:B------:R-:W-:-:S04]  /*0d10*/  FFMA R15, -R0, R0, R15 ;  /* 0x00000000000f7223 */ /* 0x000fc8000000010f */
[----:B------:R-:W-:-:S07]  /*0d20*/  FFMA R0, R15, R6, R0 ;  /* 0x000000060f007223 */ /* 0x000fce0000000000 */
.L_x_291:
[----:B------:R-:W-:Y:S05]  /*0d30*/  BSYNC.RECONVERGENT B1 ;  /* 0x0000000000017941 */ /* 0x000fea0003800200 */
.L_x_289:
[----:B------:R-:W-:-:S13]  /*0d40*/  FSETP.GEU.AND P0, PT, R0, 0.10000000149011611938, PT ;  /* 0x3dcccccd0000780b */ /* 0x000fda0003f0e000 */
[----:B------:R-:W-:-:S07]  /*0d50*/  @!P0 FADD R3, R3, 1 ;  /* 0x3f80000003038421 */ /* 0x000fce0000000000 */
.L_x_288:
[----:B------:R-:W-:Y:S05]  /*0d60*/  BSYNC.RECONVERGENT B0 ;  /* 0x0000000000007941 */ /* 0x000fea0003800200 */
.L_x_287:
        /* <DEDUP_REMOVED lines=19> */
.L_x_295:
[----:B------:R-:W-:Y:S01]  /*0ea0*/  FMUL.FTZ R0, R15, R6 ;  /* 0x000000060f007220 */ /* 0x000fe20000410000 */
[----:B------:R-:W-:-:S03]  /*0eb0*/  FMUL.FTZ R6, R6, 0.5 ;  /* 0x3f00000006067820 */ /* 0x000fc60000410000 */
[----:B------:R-:W-:-:S04]  /*0ec0*/  FFMA R11, -R0, R0, R15 ;  /* 0x00000000000b7223 */ /* 0x000fc8000000010f */
[----:B------:R-:W-:-:S07]  /*0ed0*/  FFMA R0, R11, R6, R0 ;  /* 0x000000060b007223 */ /* 0x000fce0000000000 */
.L_x_296:
[----:B------:R-:W-:Y:S05]  /*0ee0*/  BSYNC.RECONVERGENT B1 ;  /* 0x0000000000017941 */ /* 0x000fea0003800200 */
.L_x_294:
[----:B------:R-:W-:-:S13]  /*0ef0*/  FSETP.GEU.AND P0, PT, R0, 0.10000000149011611938, PT ;  /* 0x3dcccccd0000780b */ /* 0x000fda0003f0e000 */
[----:B------:R-:W-:-:S07]  /*0f00*/  @!P0 FADD R3, R3, 1 ;  /* 0x3f80000003038421 */ /* 0x000fce0000000000 */
.L_x_293:
[----:B------:R-:W-:Y:S05]  /*0f10*/  BSYNC.RECONVERGENT B0 ;  /* 0x0000000000007941 */ /* 0x000fea0003800200 */
.L_x_292:
[----:B------:R-:W-:Y:S01]  /*0f20*/  UIADD3 UR4, UPT, UPT, UR4, 0x8, URZ ;  /* 0x0000000804047890 */ /* 0x000fe2000fffe0ff */
[----:B------:R-:W-:Y:S02]  /*0f30*/  IADD3 R12, PT, PT, R12, 0x8, RZ ;  /* 0x000000080c0c7810 */ /* 0x000fe40007ffe0ff */
[----:B------:R-:W-:-:S03]  /*0f40*/  IADD3 R13, PT, PT, R13, 0x10, RZ ;  /* 0x000000100d0d7810 */ /* 0x000fc60007ffe0ff */
[----:B------:R-:W-:-:S13]  /*0f50*/  ISETP.NE.AND P0, PT, R7, UR4, PT ;  /* 0x0000000407007c0c */ /* 0x000fda000bf05270 */
[----:B------:R-:W-:Y:S05]  /*0f60*/  @P0 BRA `(.L_x_297) ;  /* 0xfffffff0008c0947 */ /* 0x000fea000383ffff */
.L_x_256:
[----:B------:R-:W-:-:S09]  /*0f70*/  UISETP.NE.AND UP0, UPT, UR5, URZ, UPT ;  /* 0x000000ff0500728c */ /* 0x000fd2000bf05270 */
[----:B------:R-:W-:Y:S05]  /*0f80*/  BRA.U !UP0, `(.L_x_298) ;  /* 0x0000000d08707547 */ /* 0x000fea000b800000 */
[----:B------:R-:W0:Y:S01]  /*0f90*/  LDCU UR4, c[0x0][0x390] ;  /* 0x00007200ff0477ac */ /* 0x000e220008000800 */
[----:B------:R-:W-:Y:S02]  /*0fa0*/  UISETP.GE.U32.AND UP0, UPT, UR5, 0x4, UPT ;  /* 0x000000040500788c */ /* 0x000fe4000bf06070 */
[----:B0-----:R-:W-:-:S07]  /*0fb0*/  ULOP3.LUT UR4, UR4, 0x3, URZ, 0xc0, !UPT ;  /* 0x0000000304047892 */ /* 0x001fce000f8ec0ff */
[----:B------:R-:W-:Y:S05]  /*0fc0*/  BRA.U !UP0, `(.L_x_299) ;  /* 0x0000000508e07547 */ /* 0x000fea000b800000 */
[----:B------:R-:W-:Y:S01]  /*0fd0*/  ISETP.NE.AND P0, PT, R7, R2, PT ;  /* 0x000000020700720c */ /* 0x000fe20003f05270 */
[----:B------:R-:W-:-:S12]  /*0fe0*/  BSSY.RECONVERGENT B0, `(.L_x_300) ;  /* 0x000001b000007945 */ /* 0x000fd80003800200 */
[----:B------:R-:W-:Y:S05]  /*0ff0*/  @!P0 BRA `(.L_x_301) ;  /* 0x0000000000648947 */ /* 0x000fea0003800000 */
        /* <DEDUP_REMOVED lines=18> */
.L_x_303:
[----:B------:R-:W-:Y:S01]  /*1120*/  FMUL.FTZ R0, R11, R6 ;  /* 0x000000060b007220 */ /* 0x000fe20000410000 */
[----:B------:R-:W-:-:S03]  /*1130*/  FMUL.FTZ R6, R6, 0.5 ;  /* 0x3f00000006067820 */ /* 0x000fc60000410000 */
[----:B------:R-:W-:-:S04]  /*1140*/  FFMA R9, -R0, R0, R11 ;  /* 0x0000000000097223 */ /* 0x000fc8000000010b */
[----:B------:R-:W-:-:S07]  /*1150*/  FFMA R0, R9, R6, R0 ;  /* 0x0000000609007223 */ /* 0x000fce0000000000 */
.L_x_304:
[----:B------:R-:W-:Y:S05]  /*1160*/  BSYNC.RECONVERGENT B1 ;  /* 0x0000000000017941 */ /* 0x000fea0003800200 */
.L_x_302:
[----:B------:R-:W-:-:S13]  /*1170*/  FSETP.GEU.AND P0, PT, R0, 0.10000000149011611938, PT ;  /* 0x3dcccccd0000780b */ /* 0x000fda0003f0e000 */
[----:B------:R-:W-:-:S07]  /*1180*/  @!P0 FADD R3, R3, 1 ;  /* 0x3f80000003038421 */ /* 0x000fce0000000000 */
.L_x_301:
[----:B------:R-:W-:Y:S05]  /*1190*/  BSYNC.RECONVERGENT B0 ;  /* 0x0000000000007941 */ /* 0x000fea0003800200 */
.L_x_300:
[----:B------:R-:W-:Y:S01]  /*11a0*/  IADD3 R11, PT, PT, R7, 0x1, RZ ;  /* 0x00000001070b7810 */ /* 0x000fe20007ffe0ff */
[----:B------:R-:W-:Y:S03]  /*11b0*/  BSSY.RECONVERGENT B0, `(.L_x_305) ;  /* 0x000001c000007945 */ /* 0x000fe60003800200 */
[----:B------:R-:W-:-:S13]  /*11c0*/  ISETP.NE.AND P0, PT, R11, R2, PT ;  /* 0x000000020b00720c */ /* 0x000fda0003f05270 */
        /* <DEDUP_REMOVED lines=19> */
.L_x_308:
[----:B------:R-:W-:Y:S01]  /*1300*/  FMUL.FTZ R0, R11, R6 ;  /* 0x000000060b007220 */ /* 0x000fe20000410000 */
[----:B------:R-:W-:-:S03]  /*1310*/  FMUL.FTZ R6, R6, 0.5 ;  /* 0x3f00000006067820 */ /* 0x000fc60000410000 */
[----:B------:R-:W-:-:S04]  /*1320*/  FFMA R9, -R0, R0, R11 ;  /* 0x0000000000097223 */ /* 0x000fc8000000010b */
[----:B------:R-:W-:-:S07]  /*1330*/  FFMA R0, R9, R6, R0 ;  /* 0x0000000609007223 */ /* 0x000fce0000000000 */
.L_x_309:
[----:B------:R-:W-:Y:S05]  /*1340*/  BSYNC.RECONVERGENT B1 ;  /* 0x0000000000017941 */ /* 0x000fea0003800200 */
.L_x_307:
[----:B------:R-:W-:-:S13]  /*1350*/  FSETP.GEU.AND P0, PT, R0, 0.10000000149011611938, PT ;  /* 0x3dcccccd0000780b */ /* 0x000fda0003f0e000 */
[----:B------:R-:W-:-:S07]  /*1360*/  @!P0 FADD R3, R3, 1 ;  /* 0x3f80000003038421 */ /* 0x000fce0000000000 */
.L_x_306:
[----:B------:R-:W-:Y:S05]  /*1370*/  BSYNC.RECONVERGENT B0 ;  /* 0x0000000000007941 */ /* 0x000fea0003800200 */
.L_x_305:
        /* <DEDUP_REMOVED lines=22> */
.L_x_313:
[----:B------:R-:W-:Y:S01]  /*14e0*/  FMUL.FTZ R0, R11, R6 ;  /* 0x000000060b007220 */ /* 0x000fe20000410000 */
[----:B------:R-:W-:-:S03]  /*14f0*/  FMUL.FTZ R6, R6, 0.5 ;  /* 0x3f00000006067820 */ /* 0x000fc60000410000 */
[----:B------:R-:W-:-:S04]  /*1500*/  FFMA R9, -R0, R0, R11 ;  /* 0x0000000000097223 */ /* 0x000fc8000000010b */
[----:B------:R-:W-:-:S07]  /*1510*/  FFMA R0, R9, R6, R0 ;  /* 0x0000000609007223 */ /* 0x000fce0000000000 */
.L_x_314:
[----:B------:R-:W-:Y:S05]  /*1520*/  BSYNC.RECONVERGENT B1 ;  /* 0x0000000000017941 */ /* 0x000fea0003800200 */
.L_x_312:
[----:B------:R-:W-:-:S13]  /*1530*/  FSETP.GEU.AND P0, PT, R0, 0.10000000149011611938, PT ;  /* 0x3dcccccd0000780b */ /* 0x000fda0003f0e000 */
[----:B------:R-:W-:-:S07]  /*1540*/  @!P0 FADD R3, R3, 1 ;  /* 0x3f80000003038421 */ /* 0x000fce0000000000 */
.L_x_311:
[----:B------:R-:W-:Y:S05]  /*1550*/  BSYNC.RECONVERGENT B0 ;  /* 0x0000000000007941 */ /* 0x000fea0003800200 */
.L_x_310:
        /* <DEDUP_REMOVED lines=22> */
.L_x_318:
[----:B------:R-:W-:Y:S01]  /*16c0*/  FMUL.FTZ R0, R11, R6 ;  /* 0x000000060b007220 */ /* 0x000fe20000410000 */
[----:B------:R-:W-:-:S03]  /*16d0*/  FMUL.FTZ R6, R6, 0.5 ;  /* 0x3f00000006067820 */ /* 0x000fc60000410000 */
[----:B------:R-:W-:-:S04]  /*16e0*/  FFMA R9, -R0, R0, R11 ;  /* 0x0000000000097223 */ /* 0x000fc8000000010b */
[----:B------:R-:W-:-:S07]  /*16f0*/  FFMA R0, R9, R6, R0 ;  /* 0x0000000609007223 */ /* 0x000fce0000000000 */
.L_x_319:
[----:B------:R-:W-:Y:S05]  /*1700*/  BSYNC.RECONVERGENT B1 ;  /* 0x0000000000017941 */ /* 0x000fea0003800200 */
.L_x_317:
[----:B------:R-:W-:-:S13]  /*1710*/  FSETP.GEU.AND P0, PT, R0, 0.10000000149011611938, PT ;  /* 0x3dcccccd0000780b */ /* 0x000fda0003f0e000 */
[----:B------:R-:W-:-:S07]  /*1720*/  @!P0 FADD R3, R3, 1 ;  /* 0x3f80000003038421 */ /* 0x000fce0000000000 */
.L_x_316:
[----:B------:R-:W-:Y:S05]  /*1730*/  BSYNC.RECONVERGENT B0 ;  /* 0x0000000000007941 */ /* 0x000fea0003800200 */
.L_x_315:
[----:B------:R-:W-:-:S07]  /*1740*/  IADD3 R7, PT, PT, R7, 0x4, RZ ;  /* 0x0000000407077810 */ /* 0x000fce0007ffe0ff */
.L_x_299:
[----:B------:R-:W-:-:S09]  /*1750*/  UISETP.NE.AND UP0, UPT, UR4, URZ, UPT ;  /* 0x000000ff0400728c */ /* 0x000fd2000bf05270 */
[----:B------:R-:W-:Y:S05]  /*1760*/  BRA.U !UP0, `(.L_x_298) ;  /* 0x0000000508787547 */ /* 0x000fea000b800000 */
[----:B------:R-:W-:-:S09]  /*1770*/  UISETP.NE.AND UP0, UPT, UR4, 0x1, UPT ;  /* 0x000000010400788c */ /* 0x000fd2000bf05270 */
        /* <DEDUP_REMOVED lines=22> */
.L_x_324:
[----:B------:R-:W-:Y:S01]  /*18e0*/  FMUL.FTZ R0, R11, R6 ;  /* 0x000000060b007220 */ /* 0x000fe20000410000 */
[----:B------:R-:W-:-:S03]  /*18f0*/  FMUL.FTZ R6, R6, 0.5 ;  /* 0x3f00000006067820 */ /* 0x000fc60000410000 */
[----:B------:R-:W-:-:S04]  /*1900*/  FFMA R9, -R0, R0, R11 ;  /* 0x0000000000097223 */ /* 0x000fc8000000010b */
[----:B------:R-:W-:-:S07]  /*1910*/  FFMA R0, R9, R6, R0 ;  /* 0x0000000609007223 */ /* 0x000fce0000000000 */
.L_x_325:
[----:B------:R-:W-:Y:S05]  /*1920*/  BSYNC.RECONVERGENT B1 ;  /* 0x0000000000017941 */ /* 0x000fea0003800200 */
.L_x_323:
[----:B------:R-:W-:-:S13]  /*1930*/  FSETP.GEU.AND P0, PT, R0, 0.10000000149011611938, PT ;  /* 0x3dcccccd0000780b */ /* 0x000fda0003f0e000 */
[----:B------:R-:W-:-:S07]  /*1940*/  @!P0 FADD R3, R3, 1 ;  /* 0x3f80000003038421 */ /* 0x000fce0000000000 */
.L_x_322:
[----:B------:R-:W-:Y:S05]  /*1950*/  BSYNC.RECONVERGENT B0 ;  /* 0x0000000000007941 */ /* 0x000fea0003800200 */
.L_x_321:
        /* <DEDUP_REMOVED lines=22> */
.L_x_329:
[----:B------:R-:W-:Y:S01]  /*1ac0*/  FMUL.FTZ R0, R11, R6 ;  /* 0x000000060b007220 */ /* 0x000fe20000410000 */
[----:B------:R-:W-:-:S03]  /*1ad0*/  FMUL.FTZ R6, R6, 0.5 ;  /* 0x3f00000006067820 */ /* 0x000fc60000410000 */
[----:B------:R-:W-:-:S04]  /*1ae0*/  FFMA R9, -R0, R0, R11 ;  /* 0x0000000000097223 */ /* 0x000fc8000000010b */
[----:B------:R-:W-:-:S07]  /*1af0*/  FFMA R0, R9, R6, R0 ;  /* 0x0000000609007223 */ /* 0x000fce0000000000 */
.L_x_330:
[----:B------:R-:W-:Y:S05]  /*1b00*/  BSYNC.RECONVERGENT B1 ;  /* 0x0000000000017941 */ /* 0x000fea0003800200 */
.L_x_328:
[----:B------:R-:W-:-:S13]  /*1b10*/  FSETP.GEU.AND P0, PT, R0, 0.10000000149011611938, PT ;  /* 0x3dcccccd0000780b */ /* 0x000fda0003f0e000 */
[----:B------:R-:W-:-:S07]  /*1b20*/  @!P0 FADD R3, R3, 1 ;  /* 0x3f80000003038421 */ /* 0x000fce0000000000 */
.L_x_327:
[----:B------:R-:W-:Y:S05]  /*1b30*/  BSYNC.RECONVERGENT B0 ;  /* 0x0000000000007941 */ /* 0x000fea0003800200 */
.L_x_326:
[----:B------:R-:W-:-:S07]  /*1b40*/  IADD3 R7, PT, PT, R7, 0x2, RZ ;  /* 0x0000000207077810 */ /* 0x000fce0007ffe0ff */
.L_x_320:
[----:B------:R-:W0:Y:S01]  /*1b50*/  LDC R0, c[0x0][0x390] ;  /* 0x0000e400ff007b82 */ /* 0x000e220000000800 */
[----:B------:R-:W-:Y:S01]  /*1b60*/  ISETP.NE.AND P0, PT, R7, R2, PT ;  /* 0x000000020700720c */ /* 0x000fe20003f05270 */
[----:B------:R-:W-:Y:S01]  /*1b70*/  BSSY.RECONVERGENT B0, `(.L_x_298) ;  /* 0x000001d000007945 */ /* 0x000fe20003800200 */
[----:B0-----:R-:W-:-:S04]  /*1b80*/  LOP3.LUT R0, R0, 0x1, RZ, 0xc0, !PT ;  /* 0x0000000100007812 */ /* 0x001fc800078ec0ff */
[----:B------:R-:W-:-:S13]  /*1b90*/  ISETP.NE.U32.OR P0, PT, R0, 0x1, !P0 ;  /* 0x000000010000780c */ /* 0x000fda0004705470 */
        /* <DEDUP_REMOVED lines=19> */
.L_x_333:
[----:B------:R-:W-:Y:S01]  /*1cd0*/  FMUL.FTZ R0, R5, R4 ;  /* 0x0000000405007220 */ /* 0x000fe20000410000 */
[----:B------:R-:W-:-:S03]  /*1ce0*/  FMUL.FTZ R4, R4, 0.5 ;  /* 0x3f00000004047820 */ /* 0x000fc60000410000 */
[----:B------:R-:W-:-:S04]  /*1cf0*/  FFMA R5, -R0, R0, R5 ;  /* 0x0000000000057223 */ /* 0x000fc80000000105 */
[----:B------:R-:W-:-:S07]  /*1d00*/  FFMA R0, R5, R4, R0 ;  /* 0x0000000405007223 */ /* 0x000fce0000000000 */
.L_x_334:
[----:B------:R-:W-:Y:S05]  /*1d10*/  BSYNC.RECONVERGENT B1 ;  /* 0x0000000000017941 */ /* 0x000fea0003800200 */
.L_x_332:
[----:B------:R-:W-:-:S13]  /*1d20*/  FSETP.GEU.AND P0, PT, R0, 0.10000000149011611938, PT ;  /* 0x3dcccccd0000780b */ /* 0x000fda0003f0e000 */
[----:B------:R-:W-:-:S07]  /*1d30*/  @!P0 FADD R3, R3, 1 ;  /* 0x3f80000003038421 */ /* 0x000fce0000000000 */
.L_x_331:
[----:B------:R-:W-:Y:S05]  /*1d40*/  BSYNC.RECONVERGENT B0 ;  /* 0x0000000000007941 */ /* 0x000fea0003800200 */
.L_x_298:
[----:B-----5:R-:W0:Y:S02]  /*1d50*/  LDC.64 R4, c[0x0][0x388] ;  /* 0x0000e200ff047b82 */ /* 0x020e240000000a00 */
[----:B0-----:R-:W-:-:S05]  /*1d60*/  IMAD.WIDE.U32 R4, R2, 0x4, R4 ;  /* 0x0000000402047825 */ /* 0x001fca00078e0004 */
[----:B------:R-:W-:Y:S01]  /*1d70*/  STG.E desc[UR8][R4.64], R3 ;  /* 0x0000000304007986 */ /* 0x000fe2000c101908 */
[----:B------:R-:W-:Y:S05]  /*1d80*/  EXIT ;  /* 0x000000000000794d */ /* 0x000fea0003800000 */
        .weak           $__internal_3_$__cuda_sm20_sqrt_rn_f32_slowpath
        .type           $__internal_3_$__cuda_sm20_sqrt_rn_f32_slowpath,@function
        .size           $__internal_3_$__cuda_sm20_sqrt_rn_f32_slowpath,(.L_x_340 - $__internal_3_$__cuda_sm20_sqrt_rn_f32_slowpath)
$__internal_3_$__cuda_sm20_sqrt_rn_f32_slowpath:
        /* <DEDUP_REMOVED lines=19> */
.L_x_335:
[----:B------:R-:W-:Y:S01]  /*1ec0*/  HFMA2 R15, -RZ, RZ, 0, 0 ;  /* 0x00000000ff0f7431 */ /* 0x000fe200000001ff */
[----:B------:R-:W-:Y:S02]  /*1ed0*/  MOV R14, R18 ;  /* 0x00000012000e7202 */ /* 0x000fe40000000f00 */
[----:B------:R-:W-:Y:S02]  /*1ee0*/  MOV R0, R6 ;  /* 0x0000000600007202 */ /* 0x000fe40000000f00 */
[----:B------:R-:W-:Y:S05]  /*1ef0*/  RET.REL.NODEC R14 `(compute_overlap_density) ;  /* 0xffffffe00e407950 */ /* 0x000fea0003c3ffff */
.L_x_336:
        /* <DEDUP_REMOVED lines=16> */
.L_x_340:


//--------------------- .nv.shared.reserved.0     --------------------------
	.section	.nv.shared.reserved.0,"aw",@nobits
	.weak		__nv_reservedSMEM_offset_0_alias
	.size		__nv_reservedSMEM_offset_0_alias, 0, 64
	.other		__nv_reservedSMEM_offset_0_alias,@"STO_CUDA_RESERVED_SHARED STV_DEFAULT"
__nv_reservedSMEM_offset_0_alias:
	.zero		0
	.zero		64


//--------------------- .nv.shared.compute_bounding_box --------------------------
	.section	.nv.shared.compute_bounding_box,"aw",@nobits
	.sectionflags	@""
	.align	4
.nv.shared.compute_bounding_box:
	.zero		5120


//--------------------- .nv.constant0.compute_curvature_stress --------------------------
	.section	.nv.constant0.compute_curvature_stress,"a",@progbits
	.sectionflags	@""
	.align	4
.nv.constant0.compute_curvature_stress:
	.zero		932


//--------------------- .nv.constant0.detect_anchor_hotspots --------------------------
	.section	.nv.constant0.detect_anchor_hotspots,"a",@progbits
	.sectionflags	@""
	.align	4
.nv.constant0.detect_anchor_hotspots:
	.zero		928


//--------------------- .nv.constant0.compute_bounding_box --------------------------
	.section	.nv.constant0.compute_bounding_box,"a",@progbits
	.sectionflags	@""
	.align	4
.nv.constant0.compute_bounding_box:
	.zero		916


//--------------------- .nv.constant0.compute_overlap_density --------------------------
	.section	.nv.constant0.compute_overlap_density,"a",@progbits
	.sectionflags	@""
	.align	4
.nv.constant0.compute_overlap_density:
	.zero		916


//--------------------- SYMBOLS --------------------------

	.type		.nv.reservedSmem.offset0,@object
	.size		.nv.reservedSmem.offset0,0x4
	.type		.nv.reservedSmem.cap,@object
	.size		.nv.reservedSmem.cap,0x4
